//
// Generated by NVIDIA NVVM Compiler
//
// Compiler Build ID: CL-36424714
// Cuda compilation tools, release 13.0, V13.0.88
// Based on NVVM 20.0.0
//

.version 9.0
.target sm_100
.address_size 64

	// .globl	_Z23softmax_forward_kernel1PfS_ii
.extern .shared .align 16 .b8 shared[];

.visible .entry _Z23softmax_forward_kernel1PfS_ii(
	.param .u64 .ptr .align 1 _Z23softmax_forward_kernel1PfS_ii_param_0,
	.param .u64 .ptr .align 1 _Z23softmax_forward_kernel1PfS_ii_param_1,
	.param .u32 _Z23softmax_forward_kernel1PfS_ii_param_2,
	.param .u32 _Z23softmax_forward_kernel1PfS_ii_param_3
)
{
	.reg .pred 	%p<29>;
	.reg .b32 	%r<97>;
	.reg .b32 	%f<366>;
	.reg .b64 	%rd<63>;

	ld.param.u64 	%rd24, [_Z23softmax_forward_kernel1PfS_ii_param_0];
	ld.param.u64 	%rd25, [_Z23softmax_forward_kernel1PfS_ii_param_1];
	ld.param.u32 	%r45, [_Z23softmax_forward_kernel1PfS_ii_param_2];
	ld.param.u32 	%r44, [_Z23softmax_forward_kernel1PfS_ii_param_3];
	mov.u32 	%r46, %tid.x;
	mov.u32 	%r47, %ntid.x;
	mov.u32 	%r48, %ctaid.x;
	mad.lo.s32 	%r1, %r47, %r48, %r46;
	setp.ge.s32 	%p1, %r1, %r45;
	@%p1 bra 	$L__BB0_39;
	cvta.to.global.u64 	%rd1, %rd24;
	cvta.to.global.u64 	%rd2, %rd25;
	mul.lo.s32 	%r2, %r44, %r1;
	cvt.s64.s32 	%rd3, %r2;
	mul.wide.s32 	%rd26, %r2, 4;
	add.s64 	%rd4, %rd2, %rd26;
	setp.lt.s32 	%p2, %r44, 1;
	mov.f32 	%f356, 0fFF800000;
	@%p2 bra 	$L__BB0_14;
	and.b32  	%r3, %r44, 15;
	setp.lt.u32 	%p3, %r44, 16;
	mov.f32 	%f356, 0fFF800000;
	mov.b32 	%r83, 0;
	@%p3 bra 	$L__BB0_5;
	and.b32  	%r83, %r44, 2147483632;
	neg.s32 	%r87, %r83;
	add.s64 	%rd28, %rd26, %rd2;
	add.s64 	%rd58, %rd28, 32;
	mov.f32 	%f356, 0fFF800000;
$L__BB0_4:
	.pragma "nounroll";
	ld.global.f32 	%f30, [%rd58+-32];
	max.f32 	%f31, %f356, %f30;
	ld.global.f32 	%f32, [%rd58+-28];
	max.f32 	%f33, %f31, %f32;
	ld.global.f32 	%f34, [%rd58+-24];
	max.f32 	%f35, %f33, %f34;
	ld.global.f32 	%f36, [%rd58+-20];
	max.f32 	%f37, %f35, %f36;
	ld.global.f32 	%f38, [%rd58+-16];
	max.f32 	%f39, %f37, %f38;
	ld.global.f32 	%f40, [%rd58+-12];
	max.f32 	%f41, %f39, %f40;
	ld.global.f32 	%f42, [%rd58+-8];
	max.f32 	%f43, %f41, %f42;
	ld.global.f32 	%f44, [%rd58+-4];
	max.f32 	%f45, %f43, %f44;
	ld.global.f32 	%f46, [%rd58];
	max.f32 	%f47, %f45, %f46;
	ld.global.f32 	%f48, [%rd58+4];
	max.f32 	%f49, %f47, %f48;
	ld.global.f32 	%f50, [%rd58+8];
	max.f32 	%f51, %f49, %f50;
	ld.global.f32 	%f52, [%rd58+12];
	max.f32 	%f53, %f51, %f52;
	ld.global.f32 	%f54, [%rd58+16];
	max.f32 	%f55, %f53, %f54;
	ld.global.f32 	%f56, [%rd58+20];
	max.f32 	%f57, %f55, %f56;
	ld.global.f32 	%f58, [%rd58+24];
	max.f32 	%f59, %f57, %f58;
	ld.global.f32 	%f60, [%rd58+28];
	max.f32 	%f356, %f59, %f60;
	add.s32 	%r87, %r87, 16;
	add.s64 	%rd58, %rd58, 64;
	setp.eq.s32 	%p4, %r87, 0;
	@%p4 bra 	$L__BB0_5;
	bra.uni 	$L__BB0_4;
$L__BB0_5:
	setp.eq.s32 	%p5, %r3, 0;
	@%p5 bra 	$L__BB0_14;
	and.b32  	%r7, %r44, 7;
	setp.lt.u32 	%p6, %r3, 8;
	@%p6 bra 	$L__BB0_8;
	mul.wide.u32 	%rd29, %r83, 4;
	add.s64 	%rd30, %rd4, %rd29;
	ld.global.f32 	%f62, [%rd30];
	max.f32 	%f63, %f356, %f62;
	ld.global.f32 	%f64, [%rd30+4];
	max.f32 	%f65, %f63, %f64;
	ld.global.f32 	%f66, [%rd30+8];
	max.f32 	%f67, %f65, %f66;
	ld.global.f32 	%f68, [%rd30+12];
	max.f32 	%f69, %f67, %f68;
	ld.global.f32 	%f70, [%rd30+16];
	max.f32 	%f71, %f69, %f70;
	ld.global.f32 	%f72, [%rd30+20];
	max.f32 	%f73, %f71, %f72;
	ld.global.f32 	%f74, [%rd30+24];
	max.f32 	%f75, %f73, %f74;
	ld.global.f32 	%f76, [%rd30+28];
	max.f32 	%f356, %f75, %f76;
	add.s32 	%r83, %r83, 8;
$L__BB0_8:
	setp.eq.s32 	%p7, %r7, 0;
	@%p7 bra 	$L__BB0_14;
	and.b32  	%r10, %r44, 3;
	setp.lt.u32 	%p8, %r7, 4;
	@%p8 bra 	$L__BB0_11;
	mul.wide.u32 	%rd31, %r83, 4;
	add.s64 	%rd32, %rd4, %rd31;
	ld.global.f32 	%f78, [%rd32];
	max.f32 	%f79, %f356, %f78;
	ld.global.f32 	%f80, [%rd32+4];
	max.f32 	%f81, %f79, %f80;
	ld.global.f32 	%f82, [%rd32+8];
	max.f32 	%f83, %f81, %f82;
	ld.global.f32 	%f84, [%rd32+12];
	max.f32 	%f356, %f83, %f84;
	add.s32 	%r83, %r83, 4;
$L__BB0_11:
	setp.eq.s32 	%p9, %r10, 0;
	@%p9 bra 	$L__BB0_14;
	mul.wide.u32 	%rd34, %r83, 4;
	add.s64 	%rd35, %rd26, %rd34;
	add.s64 	%rd57, %rd2, %rd35;
	neg.s32 	%r86, %r10;
$L__BB0_13:
	.pragma "nounroll";
	ld.global.f32 	%f85, [%rd57];
	max.f32 	%f356, %f356, %f85;
	add.s64 	%rd57, %rd57, 4;
	add.s32 	%r86, %r86, 1;
	setp.ne.s32 	%p10, %r86, 0;
	@%p10 bra 	$L__BB0_13;
$L__BB0_14:
	shl.b64 	%rd36, %rd3, 2;
	add.s64 	%rd9, %rd1, %rd36;
	setp.lt.s32 	%p11, %r44, 1;
	mov.f32 	%f364, 0f00000000;
	@%p11 bra 	$L__BB0_26;
	and.b32  	%r16, %r44, 7;
	setp.lt.u32 	%p12, %r44, 8;
	mov.f32 	%f364, 0f00000000;
	mov.b32 	%r88, 0;
	@%p12 bra 	$L__BB0_18;
	and.b32  	%r88, %r44, 2147483640;
	neg.s32 	%r91, %r88;
	add.s64 	%rd38, %rd26, 16;
	add.s64 	%rd60, %rd2, %rd38;
	add.s64 	%rd59, %rd1, %rd38;
	mov.f32 	%f364, 0f00000000;
$L__BB0_17:
	.pragma "nounroll";
	ld.global.f32 	%f90, [%rd60+-16];
	sub.f32 	%f91, %f90, %f356;
	fma.rn.f32 	%f92, %f91, 0f3BBB989D, 0f3F000000;
	cvt.sat.f32.f32 	%f93, %f92;
	mov.f32 	%f94, 0f4B400001;
	mov.f32 	%f95, 0f437C0000;
	fma.rm.f32 	%f96, %f93, %f95, %f94;
	add.f32 	%f97, %f96, 0fCB40007F;
	neg.f32 	%f98, %f97;
	fma.rn.f32 	%f99, %f91, 0f3FB8AA3B, %f98;
	fma.rn.f32 	%f100, %f91, 0f32A57060, %f99;
	mov.b32 	%r51, %f96;
	shl.b32 	%r52, %r51, 23;
	mov.b32 	%f101, %r52;
	ex2.approx.ftz.f32 	%f102, %f100;
	mul.f32 	%f103, %f102, %f101;
	st.global.f32 	[%rd59+-16], %f103;
	add.f32 	%f104, %f364, %f103;
	ld.global.f32 	%f105, [%rd60+-12];
	sub.f32 	%f106, %f105, %f356;
	fma.rn.f32 	%f107, %f106, 0f3BBB989D, 0f3F000000;
	cvt.sat.f32.f32 	%f108, %f107;
	fma.rm.f32 	%f109, %f108, %f95, %f94;
	add.f32 	%f110, %f109, 0fCB40007F;
	neg.f32 	%f111, %f110;
	fma.rn.f32 	%f112, %f106, 0f3FB8AA3B, %f111;
	fma.rn.f32 	%f113, %f106, 0f32A57060, %f112;
	mov.b32 	%r53, %f109;
	shl.b32 	%r54, %r53, 23;
	mov.b32 	%f114, %r54;
	ex2.approx.ftz.f32 	%f115, %f113;
	mul.f32 	%f116, %f115, %f114;
	st.global.f32 	[%rd59+-12], %f116;
	add.f32 	%f117, %f104, %f116;
	ld.global.f32 	%f118, [%rd60+-8];
	sub.f32 	%f119, %f118, %f356;
	fma.rn.f32 	%f120, %f119, 0f3BBB989D, 0f3F000000;
	cvt.sat.f32.f32 	%f121, %f120;
	fma.rm.f32 	%f122, %f121, %f95, %f94;
	add.f32 	%f123, %f122, 0fCB40007F;
	neg.f32 	%f124, %f123;
	fma.rn.f32 	%f125, %f119, 0f3FB8AA3B, %f124;
	fma.rn.f32 	%f126, %f119, 0f32A57060, %f125;
	mov.b32 	%r55, %f122;
	shl.b32 	%r56, %r55, 23;
	mov.b32 	%f127, %r56;
	ex2.approx.ftz.f32 	%f128, %f126;
	mul.f32 	%f129, %f128, %f127;
	st.global.f32 	[%rd59+-8], %f129;
	add.f32 	%f130, %f117, %f129;
	ld.global.f32 	%f131, [%rd60+-4];
	sub.f32 	%f132, %f131, %f356;
	fma.rn.f32 	%f133, %f132, 0f3BBB989D, 0f3F000000;
	cvt.sat.f32.f32 	%f134, %f133;
	fma.rm.f32 	%f135, %f134, %f95, %f94;
	add.f32 	%f136, %f135, 0fCB40007F;
	neg.f32 	%f137, %f136;
	fma.rn.f32 	%f138, %f132, 0f3FB8AA3B, %f137;
	fma.rn.f32 	%f139, %f132, 0f32A57060, %f138;
	mov.b32 	%r57, %f135;
	shl.b32 	%r58, %r57, 23;
	mov.b32 	%f140, %r58;
	ex2.approx.ftz.f32 	%f141, %f139;
	mul.f32 	%f142, %f141, %f140;
	st.global.f32 	[%rd59+-4], %f142;
	add.f32 	%f143, %f130, %f142;
	ld.global.f32 	%f144, [%rd60];
	sub.f32 	%f145, %f144, %f356;
	fma.rn.f32 	%f146, %f145, 0f3BBB989D, 0f3F000000;
	cvt.sat.f32.f32 	%f147, %f146;
	fma.rm.f32 	%f148, %f147, %f95, %f94;
	add.f32 	%f149, %f148, 0fCB40007F;
	neg.f32 	%f150, %f149;
	fma.rn.f32 	%f151, %f145, 0f3FB8AA3B, %f150;
	fma.rn.f32 	%f152, %f145, 0f32A57060, %f151;
	mov.b32 	%r59, %f148;
	shl.b32 	%r60, %r59, 23;
	mov.b32 	%f153, %r60;
	ex2.approx.ftz.f32 	%f154, %f152;
	mul.f32 	%f155, %f154, %f153;
	st.global.f32 	[%rd59], %f155;
	add.f32 	%f156, %f143, %f155;
	ld.global.f32 	%f157, [%rd60+4];
	sub.f32 	%f158, %f157, %f356;
	fma.rn.f32 	%f159, %f158, 0f3BBB989D, 0f3F000000;
	cvt.sat.f32.f32 	%f160, %f159;
	fma.rm.f32 	%f161, %f160, %f95, %f94;
	add.f32 	%f162, %f161, 0fCB40007F;
	neg.f32 	%f163, %f162;
	fma.rn.f32 	%f164, %f158, 0f3FB8AA3B, %f163;
	fma.rn.f32 	%f165, %f158, 0f32A57060, %f164;
	mov.b32 	%r61, %f161;
	shl.b32 	%r62, %r61, 23;
	mov.b32 	%f166, %r62;
	ex2.approx.ftz.f32 	%f167, %f165;
	mul.f32 	%f168, %f167, %f166;
	st.global.f32 	[%rd59+4], %f168;
	add.f32 	%f169, %f156, %f168;
	ld.global.f32 	%f170, [%rd60+8];
	sub.f32 	%f171, %f170, %f356;
	fma.rn.f32 	%f172, %f171, 0f3BBB989D, 0f3F000000;
	cvt.sat.f32.f32 	%f173, %f172;
	fma.rm.f32 	%f174, %f173, %f95, %f94;
	add.f32 	%f175, %f174, 0fCB40007F;
	neg.f32 	%f176, %f175;
	fma.rn.f32 	%f177, %f171, 0f3FB8AA3B, %f176;
	fma.rn.f32 	%f178, %f171, 0f32A57060, %f177;
	mov.b32 	%r63, %f174;
	shl.b32 	%r64, %r63, 23;
	mov.b32 	%f179, %r64;
	ex2.approx.ftz.f32 	%f180, %f178;
	mul.f32 	%f181, %f180, %f179;
	st.global.f32 	[%rd59+8], %f181;
	add.f32 	%f182, %f169, %f181;
	ld.global.f32 	%f183, [%rd60+12];
	sub.f32 	%f184, %f183, %f356;
	fma.rn.f32 	%f185, %f184, 0f3BBB989D, 0f3F000000;
	cvt.sat.f32.f32 	%f186, %f185;
	fma.rm.f32 	%f187, %f186, %f95, %f94;
	add.f32 	%f188, %f187, 0fCB40007F;
	neg.f32 	%f189, %f188;
	fma.rn.f32 	%f190, %f184, 0f3FB8AA3B, %f189;
	fma.rn.f32 	%f191, %f184, 0f32A57060, %f190;
	mov.b32 	%r65, %f187;
	shl.b32 	%r66, %r65, 23;
	mov.b32 	%f192, %r66;
	ex2.approx.ftz.f32 	%f193, %f191;
	mul.f32 	%f194, %f193, %f192;
	st.global.f32 	[%rd59+12], %f194;
	add.f32 	%f364, %f182, %f194;
	add.s32 	%r91, %r91, 8;
	add.s64 	%rd60, %rd60, 32;
	add.s64 	%rd59, %rd59, 32;
	setp.eq.s32 	%p13, %r91, 0;
	@%p13 bra 	$L__BB0_18;
	bra.uni 	$L__BB0_17;
$L__BB0_18:
	setp.eq.s32 	%p14, %r16, 0;
	@%p14 bra 	$L__BB0_26;
	and.b32  	%r22, %r44, 3;
	setp.lt.u32 	%p15, %r16, 4;
	@%p15 bra 	$L__BB0_21;
	mul.wide.u32 	%rd39, %r88, 4;
	add.s64 	%rd40, %rd4, %rd39;
	ld.global.f32 	%f196, [%rd40];
	sub.f32 	%f197, %f196, %f356;
	fma.rn.f32 	%f198, %f197, 0f3BBB989D, 0f3F000000;
	cvt.sat.f32.f32 	%f199, %f198;
	mov.f32 	%f200, 0f4B400001;
	mov.f32 	%f201, 0f437C0000;
	fma.rm.f32 	%f202, %f199, %f201, %f200;
	add.f32 	%f203, %f202, 0fCB40007F;
	neg.f32 	%f204, %f203;
	fma.rn.f32 	%f205, %f197, 0f3FB8AA3B, %f204;
	fma.rn.f32 	%f206, %f197, 0f32A57060, %f205;
	mov.b32 	%r67, %f202;
	shl.b32 	%r68, %r67, 23;
	mov.b32 	%f207, %r68;
	ex2.approx.ftz.f32 	%f208, %f206;
	mul.f32 	%f209, %f208, %f207;
	add.s64 	%rd41, %rd9, %rd39;
	st.global.f32 	[%rd41], %f209;
	add.f32 	%f210, %f364, %f209;
	ld.global.f32 	%f211, [%rd40+4];
	sub.f32 	%f212, %f211, %f356;
	fma.rn.f32 	%f213, %f212, 0f3BBB989D, 0f3F000000;
	cvt.sat.f32.f32 	%f214, %f213;
	fma.rm.f32 	%f215, %f214, %f201, %f200;
	add.f32 	%f216, %f215, 0fCB40007F;
	neg.f32 	%f217, %f216;
	fma.rn.f32 	%f218, %f212, 0f3FB8AA3B, %f217;
	fma.rn.f32 	%f219, %f212, 0f32A57060, %f218;
	mov.b32 	%r69, %f215;
	shl.b32 	%r70, %r69, 23;
	mov.b32 	%f220, %r70;
	ex2.approx.ftz.f32 	%f221, %f219;
	mul.f32 	%f222, %f221, %f220;
	st.global.f32 	[%rd41+4], %f222;
	add.f32 	%f223, %f210, %f222;
	ld.global.f32 	%f224, [%rd40+8];
	sub.f32 	%f225, %f224, %f356;
	fma.rn.f32 	%f226, %f225, 0f3BBB989D, 0f3F000000;
	cvt.sat.f32.f32 	%f227, %f226;
	fma.rm.f32 	%f228, %f227, %f201, %f200;
	add.f32 	%f229, %f228, 0fCB40007F;
	neg.f32 	%f230, %f229;
	fma.rn.f32 	%f231, %f225, 0f3FB8AA3B, %f230;
	fma.rn.f32 	%f232, %f225, 0f32A57060, %f231;
	mov.b32 	%r71, %f228;
	shl.b32 	%r72, %r71, 23;
	mov.b32 	%f233, %r72;
	ex2.approx.ftz.f32 	%f234, %f232;
	mul.f32 	%f235, %f234, %f233;
	st.global.f32 	[%rd41+8], %f235;
	add.f32 	%f236, %f223, %f235;
	ld.global.f32 	%f237, [%rd40+12];
	sub.f32 	%f238, %f237, %f356;
	fma.rn.f32 	%f239, %f238, 0f3BBB989D, 0f3F000000;
	cvt.sat.f32.f32 	%f240, %f239;
	fma.rm.f32 	%f241, %f240, %f201, %f200;
	add.f32 	%f242, %f241, 0fCB40007F;
	neg.f32 	%f243, %f242;
	fma.rn.f32 	%f244, %f238, 0f3FB8AA3B, %f243;
	fma.rn.f32 	%f245, %f238, 0f32A57060, %f244;
	mov.b32 	%r73, %f241;
	shl.b32 	%r74, %r73, 23;
	mov.b32 	%f246, %r74;
	ex2.approx.ftz.f32 	%f247, %f245;
	mul.f32 	%f248, %f247, %f246;
	st.global.f32 	[%rd41+12], %f248;
	add.f32 	%f364, %f236, %f248;
	add.s32 	%r88, %r88, 4;
$L__BB0_21:
	setp.eq.s32 	%p16, %r22, 0;
	@%p16 bra 	$L__BB0_26;
	setp.eq.s32 	%p17, %r22, 1;
	@%p17 bra 	$L__BB0_24;
	mul.wide.u32 	%rd42, %r88, 4;
	add.s64 	%rd43, %rd4, %rd42;
	ld.global.f32 	%f250, [%rd43];
	sub.f32 	%f251, %f250, %f356;
	fma.rn.f32 	%f252, %f251, 0f3BBB989D, 0f3F000000;
	cvt.sat.f32.f32 	%f253, %f252;
	mov.f32 	%f254, 0f4B400001;
	mov.f32 	%f255, 0f437C0000;
	fma.rm.f32 	%f256, %f253, %f255, %f254;
	add.f32 	%f257, %f256, 0fCB40007F;
	neg.f32 	%f258, %f257;
	fma.rn.f32 	%f259, %f251, 0f3FB8AA3B, %f258;
	fma.rn.f32 	%f260, %f251, 0f32A57060, %f259;
	mov.b32 	%r75, %f256;
	shl.b32 	%r76, %r75, 23;
	mov.b32 	%f261, %r76;
	ex2.approx.ftz.f32 	%f262, %f260;
	mul.f32 	%f263, %f262, %f261;
	add.s64 	%rd44, %rd9, %rd42;
	st.global.f32 	[%rd44], %f263;
	add.f32 	%f264, %f364, %f263;
	ld.global.f32 	%f265, [%rd43+4];
	sub.f32 	%f266, %f265, %f356;
	fma.rn.f32 	%f267, %f266, 0f3BBB989D, 0f3F000000;
	cvt.sat.f32.f32 	%f268, %f267;
	fma.rm.f32 	%f269, %f268, %f255, %f254;
	add.f32 	%f270, %f269, 0fCB40007F;
	neg.f32 	%f271, %f270;
	fma.rn.f32 	%f272, %f266, 0f3FB8AA3B, %f271;
	fma.rn.f32 	%f273, %f266, 0f32A57060, %f272;
	mov.b32 	%r77, %f269;
	shl.b32 	%r78, %r77, 23;
	mov.b32 	%f274, %r78;
	ex2.approx.ftz.f32 	%f275, %f273;
	mul.f32 	%f276, %f275, %f274;
	st.global.f32 	[%rd44+4], %f276;
	add.f32 	%f364, %f264, %f276;
	add.s32 	%r88, %r88, 2;
$L__BB0_24:
	and.b32  	%r79, %r44, 1;
	setp.eq.b32 	%p18, %r79, 1;
	not.pred 	%p19, %p18;
	@%p19 bra 	$L__BB0_26;
	mul.wide.u32 	%rd45, %r88, 4;
	add.s64 	%rd46, %rd4, %rd45;
	ld.global.f32 	%f277, [%rd46];
	sub.f32 	%f278, %f277, %f356;
	fma.rn.f32 	%f279, %f278, 0f3BBB989D, 0f3F000000;
	cvt.sat.f32.f32 	%f280, %f279;
	mov.f32 	%f281, 0f4B400001;
	mov.f32 	%f282, 0f437C0000;
	fma.rm.f32 	%f283, %f280, %f282, %f281;
	add.f32 	%f284, %f283, 0fCB40007F;
	neg.f32 	%f285, %f284;
	fma.rn.f32 	%f286, %f278, 0f3FB8AA3B, %f285;
	fma.rn.f32 	%f287, %f278, 0f32A57060, %f286;
	mov.b32 	%r80, %f283;
	shl.b32 	%r81, %r80, 23;
	mov.b32 	%f288, %r81;
	ex2.approx.ftz.f32 	%f289, %f287;
	mul.f32 	%f290, %f289, %f288;
	add.s64 	%rd47, %rd9, %rd45;
	st.global.f32 	[%rd47], %f290;
	add.f32 	%f364, %f364, %f290;
$L__BB0_26:
	setp.lt.s32 	%p20, %r44, 1;
	@%p20 bra 	$L__BB0_39;
	and.b32  	%r27, %r44, 15;
	setp.lt.u32 	%p21, %r44, 16;
	mov.b32 	%r93, 0;
	@%p21 bra 	$L__BB0_30;
	and.b32  	%r93, %r44, 2147483632;
	neg.s32 	%r92, %r93;
	add.s64 	%rd49, %rd26, %rd1;
	add.s64 	%rd61, %rd49, 32;
$L__BB0_29:
	.pragma "nounroll";
	ld.global.f32 	%f291, [%rd61+-32];
	div.rn.f32 	%f292, %f291, %f364;
	st.global.f32 	[%rd61+-32], %f292;
	ld.global.f32 	%f293, [%rd61+-28];
	div.rn.f32 	%f294, %f293, %f364;
	st.global.f32 	[%rd61+-28], %f294;
	ld.global.f32 	%f295, [%rd61+-24];
	div.rn.f32 	%f296, %f295, %f364;
	st.global.f32 	[%rd61+-24], %f296;
	ld.global.f32 	%f297, [%rd61+-20];
	div.rn.f32 	%f298, %f297, %f364;
	st.global.f32 	[%rd61+-20], %f298;
	ld.global.f32 	%f299, [%rd61+-16];
	div.rn.f32 	%f300, %f299, %f364;
	st.global.f32 	[%rd61+-16], %f300;
	ld.global.f32 	%f301, [%rd61+-12];
	div.rn.f32 	%f302, %f301, %f364;
	st.global.f32 	[%rd61+-12], %f302;
	ld.global.f32 	%f303, [%rd61+-8];
	div.rn.f32 	%f304, %f303, %f364;
	st.global.f32 	[%rd61+-8], %f304;
	ld.global.f32 	%f305, [%rd61+-4];
	div.rn.f32 	%f306, %f305, %f364;
	st.global.f32 	[%rd61+-4], %f306;
	ld.global.f32 	%f307, [%rd61];
	div.rn.f32 	%f308, %f307, %f364;
	st.global.f32 	[%rd61], %f308;
	ld.global.f32 	%f309, [%rd61+4];
	div.rn.f32 	%f310, %f309, %f364;
	st.global.f32 	[%rd61+4], %f310;
	ld.global.f32 	%f311, [%rd61+8];
	div.rn.f32 	%f312, %f311, %f364;
	st.global.f32 	[%rd61+8], %f312;
	ld.global.f32 	%f313, [%rd61+12];
	div.rn.f32 	%f314, %f313, %f364;
	st.global.f32 	[%rd61+12], %f314;
	ld.global.f32 	%f315, [%rd61+16];
	div.rn.f32 	%f316, %f315, %f364;
	st.global.f32 	[%rd61+16], %f316;
	ld.global.f32 	%f317, [%rd61+20];
	div.rn.f32 	%f318, %f317, %f364;
	st.global.f32 	[%rd61+20], %f318;
	ld.global.f32 	%f319, [%rd61+24];
	div.rn.f32 	%f320, %f319, %f364;
	st.global.f32 	[%rd61+24], %f320;
	ld.global.f32 	%f321, [%rd61+28];
	div.rn.f32 	%f322, %f321, %f364;
	st.global.f32 	[%rd61+28], %f322;
	add.s32 	%r92, %r92, 16;
	add.s64 	%rd61, %rd61, 64;
	setp.ne.s32 	%p22, %r92, 0;
	@%p22 bra 	$L__BB0_29;
$L__BB0_30:
	setp.eq.s32 	%p23, %r27, 0;
	@%p23 bra 	$L__BB0_39;
	and.b32  	%r35, %r44, 7;
	setp.lt.u32 	%p24, %r27, 8;
	@%p24 bra 	$L__BB0_33;
	mul.wide.u32 	%rd50, %r93, 4;
	add.s64 	%rd51, %rd9, %rd50;
	ld.global.f32 	%f323, [%rd51];
	div.rn.f32 	%f324, %f323, %f364;
	st.global.f32 	[%rd51], %f324;
	ld.global.f32 	%f325, [%rd51+4];
	div.rn.f32 	%f326, %f325, %f364;
	st.global.f32 	[%rd51+4], %f326;
	ld.global.f32 	%f327, [%rd51+8];
	div.rn.f32 	%f328, %f327, %f364;
	st.global.f32 	[%rd51+8], %f328;
	ld.global.f32 	%f329, [%rd51+12];
	div.rn.f32 	%f330, %f329, %f364;
	st.global.f32 	[%rd51+12], %f330;
	ld.global.f32 	%f331, [%rd51+16];
	div.rn.f32 	%f332, %f331, %f364;
	st.global.f32 	[%rd51+16], %f332;
	ld.global.f32 	%f333, [%rd51+20];
	div.rn.f32 	%f334, %f333, %f364;
	st.global.f32 	[%rd51+20], %f334;
	ld.global.f32 	%f335, [%rd51+24];
	div.rn.f32 	%f336, %f335, %f364;
	st.global.f32 	[%rd51+24], %f336;
	ld.global.f32 	%f337, [%rd51+28];
	div.rn.f32 	%f338, %f337, %f364;
	st.global.f32 	[%rd51+28], %f338;
	add.s32 	%r93, %r93, 8;
$L__BB0_33:
	setp.eq.s32 	%p25, %r35, 0;
	@%p25 bra 	$L__BB0_39;
	and.b32  	%r38, %r44, 3;
	setp.lt.u32 	%p26, %r35, 4;
	@%p26 bra 	$L__BB0_36;
	mul.wide.u32 	%rd52, %r93, 4;
	add.s64 	%rd53, %rd9, %rd52;
	ld.global.f32 	%f339, [%rd53];
	div.rn.f32 	%f340, %f339, %f364;
	st.global.f32 	[%rd53], %f340;
	ld.global.f32 	%f341, [%rd53+4];
	div.rn.f32 	%f342, %f341, %f364;
	st.global.f32 	[%rd53+4], %f342;
	ld.global.f32 	%f343, [%rd53+8];
	div.rn.f32 	%f344, %f343, %f364;
	st.global.f32 	[%rd53+8], %f344;
	ld.global.f32 	%f345, [%rd53+12];
	div.rn.f32 	%f346, %f345, %f364;
	st.global.f32 	[%rd53+12], %f346;
	add.s32 	%r93, %r93, 4;
$L__BB0_36:
	setp.eq.s32 	%p27, %r38, 0;
	@%p27 bra 	$L__BB0_39;
	mul.wide.u32 	%rd55, %r93, 4;
	add.s64 	%rd56, %rd26, %rd55;
	add.s64 	%rd62, %rd1, %rd56;
	neg.s32 	%r96, %r38;
$L__BB0_38:
	.pragma "nounroll";
	ld.global.f32 	%f347, [%rd62];
	div.rn.f32 	%f348, %f347, %f364;
	st.global.f32 	[%rd62], %f348;
	add.s64 	%rd62, %rd62, 4;
	add.s32 	%r96, %r96, 1;
	setp.ne.s32 	%p28, %r96, 0;
	@%p28 bra 	$L__BB0_38;
$L__BB0_39:
	ret;

}
	// .globl	_Z23softmax_forward_kernel2PfPKfii
.visible .entry _Z23softmax_forward_kernel2PfPKfii(
	.param .u64 .ptr .align 1 _Z23softmax_forward_kernel2PfPKfii_param_0,
	.param .u64 .ptr .align 1 _Z23softmax_forward_kernel2PfPKfii_param_1,
	.param .u32 _Z23softmax_forward_kernel2PfPKfii_param_2,
	.param .u32 _Z23softmax_forward_kernel2PfPKfii_param_3
)
{
	.reg .pred 	%p<31>;
	.reg .b32 	%r<132>;
	.reg .b32 	%f<131>;
	.reg .b64 	%rd<87>;

	ld.param.u64 	%rd21, [_Z23softmax_forward_kernel2PfPKfii_param_0];
	ld.param.u64 	%rd22, [_Z23softmax_forward_kernel2PfPKfii_param_1];
	ld.param.u32 	%r46, [_Z23softmax_forward_kernel2PfPKfii_param_3];
	cvta.to.global.u64 	%rd1, %rd22;
	cvta.to.global.u64 	%rd2, %rd21;
	mov.u32 	%r47, %ctaid.x;
	mov.u32 	%r131, %tid.x;
	mov.u32 	%r2, %ntid.x;
	mul.lo.s32 	%r3, %r46, %r47;
	mul.wide.s32 	%rd23, %r3, 4;
	add.s64 	%rd3, %rd1, %rd23;
	setp.ge.s32 	%p1, %r131, %r46;
	mov.f32 	%f125, 0fFF800000;
	@%p1 bra 	$L__BB1_6;
	add.s32 	%r48, %r131, %r2;
	max.u32 	%r49, %r46, %r48;
	setp.lt.u32 	%p2, %r48, %r46;
	selp.u32 	%r50, 1, 0, %p2;
	add.s32 	%r51, %r48, %r50;
	sub.s32 	%r52, %r49, %r51;
	div.u32 	%r53, %r52, %r2;
	add.s32 	%r4, %r53, %r50;
	and.b32  	%r54, %r4, 3;
	setp.eq.s32 	%p3, %r54, 3;
	mov.f32 	%f125, 0fFF800000;
	mov.u32 	%r117, %r131;
	@%p3 bra 	$L__BB1_4;
	mul.wide.u32 	%rd25, %r131, 4;
	add.s64 	%rd26, %rd23, %rd25;
	add.s64 	%rd83, %rd1, %rd26;
	mul.wide.u32 	%rd5, %r2, 4;
	add.s32 	%r55, %r4, 1;
	and.b32  	%r56, %r55, 3;
	neg.s32 	%r115, %r56;
	mov.f32 	%f125, 0fFF800000;
	mov.u32 	%r117, %r131;
$L__BB1_3:
	.pragma "nounroll";
	ld.global.f32 	%f21, [%rd83];
	max.f32 	%f125, %f125, %f21;
	add.s32 	%r117, %r117, %r2;
	add.s64 	%rd83, %rd83, %rd5;
	add.s32 	%r115, %r115, 1;
	setp.ne.s32 	%p4, %r115, 0;
	@%p4 bra 	$L__BB1_3;
$L__BB1_4:
	setp.lt.u32 	%p5, %r4, 3;
	@%p5 bra 	$L__BB1_6;
$L__BB1_5:
	mul.wide.u32 	%rd27, %r117, 4;
	add.s64 	%rd28, %rd3, %rd27;
	ld.global.f32 	%f22, [%rd28];
	max.f32 	%f23, %f125, %f22;
	add.s32 	%r57, %r117, %r2;
	mul.wide.u32 	%rd29, %r57, 4;
	add.s64 	%rd30, %rd3, %rd29;
	ld.global.f32 	%f24, [%rd30];
	max.f32 	%f25, %f23, %f24;
	add.s32 	%r58, %r57, %r2;
	mul.wide.u32 	%rd31, %r58, 4;
	add.s64 	%rd32, %rd3, %rd31;
	ld.global.f32 	%f26, [%rd32];
	max.f32 	%f27, %f25, %f26;
	add.s32 	%r59, %r58, %r2;
	mul.wide.u32 	%rd33, %r59, 4;
	add.s64 	%rd34, %rd3, %rd33;
	ld.global.f32 	%f28, [%rd34];
	max.f32 	%f125, %f27, %f28;
	add.s32 	%r117, %r59, %r2;
	setp.lt.s32 	%p6, %r117, %r46;
	@%p6 bra 	$L__BB1_5;
$L__BB1_6:
	shl.b32 	%r60, %r131, 2;
	mov.u32 	%r61, shared;
	add.s32 	%r13, %r61, %r60;
	st.shared.f32 	[%r13], %f125;
	bar.sync 	0;
	setp.lt.u32 	%p7, %r2, 2;
	@%p7 bra 	$L__BB1_11;
	mov.u32 	%r119, %r2;
$L__BB1_8:
	shr.u32 	%r15, %r119, 1;
	bar.sync 	0;
	setp.ge.u32 	%p8, %r131, %r15;
	@%p8 bra 	$L__BB1_10;
	ld.shared.f32 	%f29, [%r13];
	shl.b32 	%r62, %r15, 2;
	add.s32 	%r63, %r13, %r62;
	ld.shared.f32 	%f30, [%r63];
	max.f32 	%f31, %f29, %f30;
	st.shared.f32 	[%r13], %f31;
$L__BB1_10:
	setp.gt.u32 	%p9, %r119, 3;
	mov.u32 	%r119, %r15;
	@%p9 bra 	$L__BB1_8;
$L__BB1_11:
	setp.ge.s32 	%p10, %r131, %r46;
	bar.sync 	0;
	ld.shared.f32 	%f8, [shared];
	@%p10 bra 	$L__BB1_18;
	add.s32 	%r64, %r131, %r2;
	max.s32 	%r65, %r46, %r64;
	setp.lt.s32 	%p11, %r64, %r46;
	selp.u32 	%r66, 1, 0, %p11;
	add.s32 	%r67, %r64, %r66;
	sub.s32 	%r68, %r65, %r67;
	div.u32 	%r69, %r68, %r2;
	add.s32 	%r16, %r69, %r66;
	and.b32  	%r70, %r16, 3;
	setp.eq.s32 	%p12, %r70, 3;
	mov.u32 	%r123, %r131;
	@%p12 bra 	$L__BB1_15;
	add.s32 	%r71, %r16, 1;
	and.b32  	%r72, %r71, 3;
	add.s32 	%r121, %r131, %r3;
	mul.wide.u32 	%rd36, %r131, 4;
	add.s64 	%rd37, %rd23, %rd36;
	add.s64 	%rd84, %rd1, %rd37;
	mul.wide.u32 	%rd9, %r2, 4;
	neg.s32 	%r120, %r72;
	mad.lo.s32 	%r123, %r2, %r72, %r131;
$L__BB1_14:
	.pragma "nounroll";
	mul.wide.s32 	%rd38, %r121, 4;
	add.s64 	%rd39, %rd2, %rd38;
	ld.global.f32 	%f32, [%rd84];
	sub.f32 	%f33, %f32, %f8;
	fma.rn.f32 	%f34, %f33, 0f3BBB989D, 0f3F000000;
	cvt.sat.f32.f32 	%f35, %f34;
	mov.f32 	%f36, 0f4B400001;
	mov.f32 	%f37, 0f437C0000;
	fma.rm.f32 	%f38, %f35, %f37, %f36;
	add.f32 	%f39, %f38, 0fCB40007F;
	neg.f32 	%f40, %f39;
	fma.rn.f32 	%f41, %f33, 0f3FB8AA3B, %f40;
	fma.rn.f32 	%f42, %f33, 0f32A57060, %f41;
	mov.b32 	%r73, %f38;
	shl.b32 	%r74, %r73, 23;
	mov.b32 	%f43, %r74;
	ex2.approx.ftz.f32 	%f44, %f42;
	mul.f32 	%f45, %f44, %f43;
	st.global.f32 	[%rd39], %f45;
	add.s32 	%r121, %r121, %r2;
	add.s64 	%rd84, %rd84, %rd9;
	add.s32 	%r120, %r120, 1;
	setp.ne.s32 	%p13, %r120, 0;
	@%p13 bra 	$L__BB1_14;
$L__BB1_15:
	setp.lt.u32 	%p14, %r16, 3;
	@%p14 bra 	$L__BB1_18;
	shl.b32 	%r81, %r2, 2;
	cvt.u64.u32 	%rd46, %r81;
$L__BB1_17:
	mul.wide.u32 	%rd40, %r123, 4;
	add.s64 	%rd41, %rd3, %rd40;
	ld.global.f32 	%f46, [%rd41];
	sub.f32 	%f47, %f46, %f8;
	fma.rn.f32 	%f48, %f47, 0f3BBB989D, 0f3F000000;
	cvt.sat.f32.f32 	%f49, %f48;
	mov.f32 	%f50, 0f4B400001;
	mov.f32 	%f51, 0f437C0000;
	fma.rm.f32 	%f52, %f49, %f51, %f50;
	add.f32 	%f53, %f52, 0fCB40007F;
	neg.f32 	%f54, %f53;
	fma.rn.f32 	%f55, %f47, 0f3FB8AA3B, %f54;
	fma.rn.f32 	%f56, %f47, 0f32A57060, %f55;
	mov.b32 	%r75, %f52;
	shl.b32 	%r76, %r75, 23;
	mov.b32 	%f57, %r76;
	ex2.approx.ftz.f32 	%f58, %f56;
	mul.f32 	%f59, %f58, %f57;
	add.s32 	%r77, %r123, %r3;
	mul.wide.s32 	%rd42, %r77, 4;
	add.s64 	%rd43, %rd2, %rd42;
	st.global.f32 	[%rd43], %f59;
	add.s32 	%r78, %r123, %r2;
	mul.wide.u32 	%rd44, %r78, 4;
	add.s64 	%rd45, %rd3, %rd44;
	ld.global.f32 	%f60, [%rd45];
	sub.f32 	%f61, %f60, %f8;
	fma.rn.f32 	%f62, %f61, 0f3BBB989D, 0f3F000000;
	cvt.sat.f32.f32 	%f63, %f62;
	fma.rm.f32 	%f64, %f63, %f51, %f50;
	add.f32 	%f65, %f64, 0fCB40007F;
	neg.f32 	%f66, %f65;
	fma.rn.f32 	%f67, %f61, 0f3FB8AA3B, %f66;
	fma.rn.f32 	%f68, %f61, 0f32A57060, %f67;
	mov.b32 	%r79, %f64;
	shl.b32 	%r80, %r79, 23;
	mov.b32 	%f69, %r80;
	ex2.approx.ftz.f32 	%f70, %f68;
	mul.f32 	%f71, %f70, %f69;
	add.s64 	%rd47, %rd43, %rd46;
	st.global.f32 	[%rd47], %f71;
	add.s32 	%r82, %r78, %r2;
	mul.wide.u32 	%rd48, %r82, 4;
	add.s64 	%rd49, %rd3, %rd48;
	ld.global.f32 	%f72, [%rd49];
	sub.f32 	%f73, %f72, %f8;
	fma.rn.f32 	%f74, %f73, 0f3BBB989D, 0f3F000000;
	cvt.sat.f32.f32 	%f75, %f74;
	fma.rm.f32 	%f76, %f75, %f51, %f50;
	add.f32 	%f77, %f76, 0fCB40007F;
	neg.f32 	%f78, %f77;
	fma.rn.f32 	%f79, %f73, 0f3FB8AA3B, %f78;
	fma.rn.f32 	%f80, %f73, 0f32A57060, %f79;
	mov.b32 	%r83, %f76;
	shl.b32 	%r84, %r83, 23;
	mov.b32 	%f81, %r84;
	ex2.approx.ftz.f32 	%f82, %f80;
	mul.f32 	%f83, %f82, %f81;
	add.s64 	%rd50, %rd47, %rd46;
	st.global.f32 	[%rd50], %f83;
	add.s32 	%r85, %r82, %r2;
	mul.wide.u32 	%rd51, %r85, 4;
	add.s64 	%rd52, %rd3, %rd51;
	ld.global.f32 	%f84, [%rd52];
	sub.f32 	%f85, %f84, %f8;
	fma.rn.f32 	%f86, %f85, 0f3BBB989D, 0f3F000000;
	cvt.sat.f32.f32 	%f87, %f86;
	fma.rm.f32 	%f88, %f87, %f51, %f50;
	add.f32 	%f89, %f88, 0fCB40007F;
	neg.f32 	%f90, %f89;
	fma.rn.f32 	%f91, %f85, 0f3FB8AA3B, %f90;
	fma.rn.f32 	%f92, %f85, 0f32A57060, %f91;
	mov.b32 	%r86, %f88;
	shl.b32 	%r87, %r86, 23;
	mov.b32 	%f93, %r87;
	ex2.approx.ftz.f32 	%f94, %f92;
	mul.f32 	%f95, %f94, %f93;
	add.s64 	%rd53, %rd50, %rd46;
	st.global.f32 	[%rd53], %f95;
	add.s32 	%r123, %r85, %r2;
	setp.lt.s32 	%p15, %r123, %r46;
	@%p15 bra 	$L__BB1_17;
$L__BB1_18:
	setp.ge.s32 	%p16, %r131, %r46;
	bar.sync 	0;
	add.s64 	%rd12, %rd2, %rd23;
	mov.f32 	%f130, 0f00000000;
	@%p16 bra 	$L__BB1_24;
	add.s32 	%r88, %r131, %r2;
	max.s32 	%r89, %r46, %r88;
	setp.lt.s32 	%p17, %r88, %r46;
	selp.u32 	%r90, 1, 0, %p17;
	add.s32 	%r91, %r88, %r90;
	sub.s32 	%r92, %r89, %r91;
	div.u32 	%r93, %r92, %r2;
	add.s32 	%r27, %r93, %r90;
	and.b32  	%r94, %r27, 3;
	setp.eq.s32 	%p18, %r94, 3;
	mov.f32 	%f130, 0f00000000;
	mov.u32 	%r126, %r131;
	@%p18 bra 	$L__BB1_22;
	mul.wide.u32 	%rd56, %r131, 4;
	add.s64 	%rd57, %rd23, %rd56;
	add.s64 	%rd85, %rd2, %rd57;
	mul.wide.u32 	%rd14, %r2, 4;
	add.s32 	%r95, %r27, 1;
	and.b32  	%r96, %r95, 3;
	neg.s32 	%r124, %r96;
	mov.f32 	%f130, 0f00000000;
	mov.u32 	%r126, %r131;
$L__BB1_21:
	.pragma "nounroll";
	ld.global.f32 	%f100, [%rd85];
	add.f32 	%f130, %f130, %f100;
	add.s32 	%r126, %r126, %r2;
	add.s64 	%rd85, %rd85, %rd14;
	add.s32 	%r124, %r124, 1;
	setp.ne.s32 	%p19, %r124, 0;
	@%p19 bra 	$L__BB1_21;
$L__BB1_22:
	setp.lt.u32 	%p20, %r27, 3;
	@%p20 bra 	$L__BB1_24;
$L__BB1_23:
	mul.wide.u32 	%rd58, %r126, 4;
	add.s64 	%rd59, %rd12, %rd58;
	ld.global.f32 	%f101, [%rd59];
	add.f32 	%f102, %f130, %f101;
	add.s32 	%r97, %r126, %r2;
	mul.wide.u32 	%rd60, %r97, 4;
	add.s64 	%rd61, %rd12, %rd60;
	ld.global.f32 	%f103, [%rd61];
	add.f32 	%f104, %f102, %f103;
	add.s32 	%r98, %r97, %r2;
	mul.wide.u32 	%rd62, %r98, 4;
	add.s64 	%rd63, %rd12, %rd62;
	ld.global.f32 	%f105, [%rd63];
	add.f32 	%f106, %f104, %f105;
	add.s32 	%r99, %r98, %r2;
	mul.wide.u32 	%rd64, %r99, 4;
	add.s64 	%rd65, %rd12, %rd64;
	ld.global.f32 	%f107, [%rd65];
	add.f32 	%f130, %f106, %f107;
	add.s32 	%r126, %r99, %r2;
	setp.lt.s32 	%p21, %r126, %r46;
	@%p21 bra 	$L__BB1_23;
$L__BB1_24:
	setp.lt.u32 	%p22, %r2, 2;
	st.shared.f32 	[%r13], %f130;
	bar.sync 	0;
	@%p22 bra 	$L__BB1_29;
	mov.u32 	%r128, %r2;
$L__BB1_26:
	shr.u32 	%r37, %r128, 1;
	bar.sync 	0;
	setp.ge.u32 	%p23, %r131, %r37;
	@%p23 bra 	$L__BB1_28;
	shl.b32 	%r100, %r37, 2;
	add.s32 	%r101, %r13, %r100;
	ld.shared.f32 	%f108, [%r101];
	ld.shared.f32 	%f109, [%r13];
	add.f32 	%f110, %f108, %f109;
	st.shared.f32 	[%r13], %f110;
$L__BB1_28:
	setp.gt.u32 	%p24, %r128, 3;
	mov.u32 	%r128, %r37;
	@%p24 bra 	$L__BB1_26;
$L__BB1_29:
	setp.ge.s32 	%p25, %r131, %r46;
	bar.sync 	0;
	ld.shared.f32 	%f16, [shared];
	@%p25 bra 	$L__BB1_36;
	add.s32 	%r102, %r131, %r2;
	max.s32 	%r103, %r46, %r102;
	setp.lt.s32 	%p26, %r102, %r46;
	selp.u32 	%r104, 1, 0, %p26;
	add.s32 	%r105, %r102, %r104;
	sub.s32 	%r106, %r103, %r105;
	div.u32 	%r107, %r106, %r2;
	add.s32 	%r38, %r107, %r104;
	and.b32  	%r108, %r38, 3;
	setp.eq.s32 	%p27, %r108, 3;
	@%p27 bra 	$L__BB1_33;
	add.s32 	%r109, %r38, 1;
	and.b32  	%r110, %r109, 3;
	mul.wide.u32 	%rd67, %r131, 4;
	add.s64 	%rd68, %rd23, %rd67;
	add.s64 	%rd86, %rd2, %rd68;
	mul.wide.u32 	%rd18, %r2, 4;
	neg.s32 	%r129, %r110;
	mad.lo.s32 	%r131, %r2, %r110, %r131;
$L__BB1_32:
	.pragma "nounroll";
	ld.global.f32 	%f111, [%rd86];
	div.rn.f32 	%f112, %f111, %f16;
	st.global.f32 	[%rd86], %f112;
	add.s64 	%rd86, %rd86, %rd18;
	add.s32 	%r129, %r129, 1;
	setp.ne.s32 	%p28, %r129, 0;
	@%p28 bra 	$L__BB1_32;
$L__BB1_33:
	setp.lt.u32 	%p29, %r38, 3;
	@%p29 bra 	$L__BB1_36;
	shl.b32 	%r112, %r2, 2;
	cvt.u64.u32 	%rd75, %r112;
$L__BB1_35:
	mul.wide.u32 	%rd69, %r131, 4;
	add.s64 	%rd70, %rd12, %rd69;
	ld.global.f32 	%f113, [%rd70];
	div.rn.f32 	%f114, %f113, %f16;
	mul.wide.s32 	%rd71, %r131, 4;
	add.s64 	%rd72, %rd12, %rd71;
	st.global.f32 	[%rd72], %f114;
	add.s32 	%r111, %r131, %r2;
	mul.wide.u32 	%rd73, %r111, 4;
	add.s64 	%rd74, %rd12, %rd73;
	ld.global.f32 	%f115, [%rd74];
	div.rn.f32 	%f116, %f115, %f16;
	add.s64 	%rd76, %rd72, %rd75;
	st.global.f32 	[%rd76], %f116;
	add.s32 	%r113, %r111, %r2;
	mul.wide.u32 	%rd77, %r113, 4;
	add.s64 	%rd78, %rd12, %rd77;
	ld.global.f32 	%f117, [%rd78];
	div.rn.f32 	%f118, %f117, %f16;
	add.s64 	%rd79, %rd76, %rd75;
	st.global.f32 	[%rd79], %f118;
	add.s32 	%r114, %r113, %r2;
	mul.wide.u32 	%rd80, %r114, 4;
	add.s64 	%rd81, %rd12, %rd80;
	ld.global.f32 	%f119, [%rd81];
	div.rn.f32 	%f120, %f119, %f16;
	add.s64 	%rd82, %rd79, %rd75;
	st.global.f32 	[%rd82], %f120;
	add.s32 	%r131, %r114, %r2;
	setp.lt.s32 	%p30, %r131, %r46;
	@%p30 bra 	$L__BB1_35;
$L__BB1_36:
	ret;

}


// ===== COMPILED SASS (sm_100) =====

	.target	sm_100

	.elftype	@"ET_EXEC"


//--------------------- .note.nv.tkinfo           --------------------------
	.section	.note.nv.tkinfo,"",@"SHT_NOTE"
	.sectionflags	@"SHF_NOTE_NV_TKINFO"
	.tkinfo
        /*0018*/ 	.word	0x00000002
        /*0030*/ 	.string	""
        /*0030*/ 	.string	"ptxas"
        /*0030*/ 	.string	"Cuda compilation tools, release 13.0, V13.0.88"
        /*0030*/ 	.string	"Build cuda_13.0.r13.0/compiler.36424714_0"
        /*0030*/ 	.string	"-arch sm_100 -m 64 "



//--------------------- .note.nv.cuinfo           --------------------------
	.section	.note.nv.cuinfo,"",@"SHT_NOTE"
	.sectionflags	@"SHF_NOTE_NV_CUINFO"
        /*0018*/ 	.short	0x0002
        /*001a*/ 	.short	0x0064
        /*001c*/ 	.short	0x0082
	.zero		2


//--------------------- .nv.info                  --------------------------
	.section	.nv.info,"",@"SHT_CUDA_INFO"
	.align	4


	//----- nvinfo : EIATTR_REGCOUNT
	.align		4
        /*0000*/ 	.byte	0x04, 0x2f
        /*0002*/ 	.short	(.L_1 - .L_0)
	.align		4
.L_0:
        /*0004*/ 	.word	index@(_Z23softmax_forward_kernel1PfS_ii)
        /*0008*/ 	.word	0x00000020


	//----- nvinfo : EIATTR_FRAME_SIZE
	.align		4
.L_1:
        /*000c*/ 	.byte	0x04, 0x11
        /*000e*/ 	.short	(.L_3 - .L_2)
	.align		4
.L_2:
        /*0010*/ 	.word	index@($__internal_1_$__cuda_sm3x_div_rn_noftz_f32_slowpath)
        /*0014*/ 	.word	0x00000000


	//----- nvinfo : EIATTR_FRAME_SIZE
	.align		4
.L_3:
        /*0018*/ 	.byte	0x04, 0x11
        /*001a*/ 	.short	(.L_5 - .L_4)
	.align		4
.L_4:
        /*001c*/ 	.word	index@(_Z23softmax_forward_kernel1PfS_ii)
        /*0020*/ 	.word	0x00000000


	//----- nvinfo : EIATTR_REGCOUNT
	.align		4
.L_5:
        /*0024*/ 	.byte	0x04, 0x2f
        /*0026*/ 	.short	(.L_7 - .L_6)
	.align		4
.L_6:
        /*0028*/ 	.word	index@(_Z23softmax_forward_kernel2PfPKfii)
        /*002c*/ 	.word	0x0000001e


	//----- nvinfo : EIATTR_FRAME_SIZE
	.align		4
.L_7:
        /*0030*/ 	.byte	0x04, 0x11
        /*0032*/ 	.short	(.L_9 - .L_8)
	.align		4
.L_8:
        /*0034*/ 	.word	index@($__internal_0_$__cuda_sm3x_div_rn_noftz_f32_slowpath)
        /*0038*/ 	.word	0x00000000


	//----- nvinfo : EIATTR_FRAME_SIZE
	.align		4
.L_9:
        /*003c*/ 	.byte	0x04, 0x11
        /*003e*/ 	.short	(.L_11 - .L_10)
	.align		4
.L_10:
        /*0040*/ 	.word	index@(_Z23softmax_forward_kernel2PfPKfii)
        /*0044*/ 	.word	0x00000000


	//----- nvinfo : EIATTR_MIN_STACK_SIZE
	.align		4
.L_11:
        /*0048*/ 	.byte	0x04, 0x12
        /*004a*/ 	.short	(.L_13 - .L_12)
	.align		4
.L_12:
        /*004c*/ 	.word	index@(_Z23softmax_forward_kernel2PfPKfii)
        /*0050*/ 	.word	0x00000000


	//----- nvinfo : EIATTR_MIN_STACK_SIZE
	.align		4
.L_13:
        /*0054*/ 	.byte	0x04, 0x12
        /*0056*/ 	.short	(.L_15 - .L_14)
	.align		4
.L_14:
        /*0058*/ 	.word	index@(_Z23softmax_forward_kernel1PfS_ii)
        /*005c*/ 	.word	0x00000000
.L_15:


//--------------------- .nv.compat                --------------------------
	.section	.nv.compat,"",@"SHT_CUDA_COMPAT_INFO"
	.align	4
        /*0000*/ 	.byte	0x02, 0x09, 0x00, 0x00, 0x02, 0x02, 0x01, 0x00, 0x02, 0x05, 0x05, 0x00, 0x03, 0x07, 0x01, 0x01
        /*0010*/ 	.byte	0x02, 0x03, 0x00, 0x00, 0x02, 0x06, 0x01, 0x00, 0x04, 0x0b, 0x08, 0x00, 0x01, 0x00, 0x00, 0x00
        /*0020*/ 	.byte	0x00, 0x00, 0x00, 0x00


//--------------------- .nv.info._Z23softmax_forward_kernel2PfPKfii --------------------------
	.section	.nv.info._Z23softmax_forward_kernel2PfPKfii,"",@"SHT_CUDA_INFO"
	.sectionflags	@""
	.align	4


	//----- nvinfo : EIATTR_CUDA_API_VERSION
	.align		4
        /*0000*/ 	.byte	0x04, 0x37
        /*0002*/ 	.short	(.L_17 - .L_16)
.L_16:
        /*0004*/ 	.word	0x00000082


	//----- nvinfo : EIATTR_KPARAM_INFO
	.align		4
.L_17:
        /*0008*/ 	.byte	0x04, 0x17
        /*000a*/ 	.short	(.L_19 - .L_18)
.L_18:
        /*000c*/ 	.word	0x00000000
        /*0010*/ 	.short	0x0003
        /*0012*/ 	.short	0x0014
        /*0014*/ 	.byte	0x00, 0xf0, 0x11, 0x00


	//----- nvinfo : EIATTR_KPARAM_INFO
	.align		4
.L_19:
        /*0018*/ 	.byte	0x04, 0x17
        /*001a*/ 	.short	(.L_21 - .L_20)
.L_20:
        /*001c*/ 	.word	0x00000000
        /*0020*/ 	.short	0x0002
        /*0022*/ 	.short	0x0010
        /*0024*/ 	.byte	0x00, 0xf0, 0x11, 0x00


	//----- nvinfo : EIATTR_KPARAM_INFO
	.align		4
.L_21:
        /*0028*/ 	.byte	0x04, 0x17
        /*002a*/ 	.short	(.L_23 - .L_22)
.L_22:
        /*002c*/ 	.word	0x00000000
        /*0030*/ 	.short	0x0001
        /*0032*/ 	.short	0x0008
        /*0034*/ 	.byte	0x00, 0xf5, 0x21, 0x00


	//----- nvinfo : EIATTR_KPARAM_INFO
	.align		4
.L_23:
        /*0038*/ 	.byte	0x04, 0x17
        /*003a*/ 	.short	(.L_25 - .L_24)
.L_24:
        /*003c*/ 	.word	0x00000000
        /*0040*/ 	.short	0x0000
        /*0042*/ 	.short	0x0000
        /*0044*/ 	.byte	0x00, 0xf5, 0x21, 0x00


	//----- nvinfo : EIATTR_SPARSE_MMA_MASK
	.align		4
.L_25:
        /*0048*/ 	.byte	0x03, 0x50
        /*004a*/ 	.short	0x0000


	//----- nvinfo : EIATTR_MAXREG_COUNT
	.align		4
        /*004c*/ 	.byte	0x03, 0x1b
        /*004e*/ 	.short	0x00ff


	//----- nvinfo : EIATTR_NUM_BARRIERS
	.align		4
        /*0050*/ 	.byte	0x02, 0x4c
        /*0052*/ 	.byte	0x01
	.zero		1


	//----- nvinfo : EIATTR_MERCURY_ISA_VERSION
	.align		4
        /*0054*/ 	.byte	0x03, 0x5f
        /*0056*/ 	.short	0x0101


	//----- nvinfo : EIATTR_VRC_CTA_INIT_COUNT
	.align		4
        /*0058*/ 	.byte	0x02, 0x4a
	.zero		1
	.zero		1


	//----- nvinfo : EIATTR_EXIT_INSTR_OFFSETS
	.align		4
        /*005c*/ 	.byte	0x04, 0x1c
        /*005e*/ 	.short	(.L_27 - .L_26)


	//   ....[0]....
.L_26:
        /*0060*/ 	.word	0x00001540


	//   ....[1]....
        /*0064*/ 	.word	0x00001900


	//   ....[2]....
        /*0068*/ 	.word	0x00001e20


	//----- nvinfo : EIATTR_CRS_STACK_SIZE
	.align		4
.L_27:
        /*006c*/ 	.byte	0x04, 0x1e
        /*006e*/ 	.short	(.L_29 - .L_28)
.L_28:
        /*0070*/ 	.word	0x00000000


	//----- nvinfo : EIATTR_CBANK_PARAM_SIZE
	.align		4
.L_29:
        /*0074*/ 	.byte	0x03, 0x19
        /*0076*/ 	.short	0x0018


	//----- nvinfo : EIATTR_PARAM_CBANK
	.align		4
        /*0078*/ 	.byte	0x04, 0x0a
        /*007a*/ 	.short	(.L_31 - .L_30)
	.align		4
.L_30:
        /*007c*/ 	.word	index@(.nv.constant0._Z23softmax_forward_kernel2PfPKfii)
        /*0080*/ 	.short	0x0380
        /*0082*/ 	.short	0x0018


	//----- nvinfo : EIATTR_SW_WAR
	.align		4
.L_31:
        /*0084*/ 	.byte	0x04, 0x36
        /*0086*/ 	.short	(.L_33 - .L_32)
.L_32:
        /*0088*/ 	.word	0x00000008
.L_33:


//--------------------- .nv.info._Z23softmax_forward_kernel1PfS_ii --------------------------
	.section	.nv.info._Z23softmax_forward_kernel1PfS_ii,"",@"SHT_CUDA_INFO"
	.sectionflags	@""
	.align	4


	//----- nvinfo : EIATTR_CUDA_API_VERSION
	.align		4
        /*0000*/ 	.byte	0x04, 0x37
        /*0002*/ 	.short	(.L_35 - .L_34)
.L_34:
        /*0004*/ 	.word	0x00000082


	//----- nvinfo : EIATTR_KPARAM_INFO
	.align		4
.L_35:
        /*0008*/ 	.byte	0x04, 0x17
        /*000a*/ 	.short	(.L_37 - .L_36)
.L_36:
        /*000c*/ 	.word	0x00000000
        /*0010*/ 	.short	0x0003
        /*0012*/ 	.short	0x0014
        /*0014*/ 	.byte	0x00, 0xf0, 0x11, 0x00


	//----- nvinfo : EIATTR_KPARAM_INFO
	.align		4
.L_37:
        /*0018*/ 	.byte	0x04, 0x17
        /*001a*/ 	.short	(.L_39 - .L_38)
.L_38:
        /*001c*/ 	.word	0x00000000
        /*0020*/ 	.short	0x0002
        /*0022*/ 	.short	0x0010
        /*0024*/ 	.byte	0x00, 0xf0, 0x11, 0x00


	//----- nvinfo : EIATTR_KPARAM_INFO
	.align		4
.L_39:
        /*0028*/ 	.byte	0x04, 0x17
        /*002a*/ 	.short	(.L_41 - .L_40)
.L_40:
        /*002c*/ 	.word	0x00000000
        /*0030*/ 	.short	0x0001
        /*0032*/ 	.short	0x0008
        /*0034*/ 	.byte	0x00, 0xf5, 0x21, 0x00


	//----- nvinfo : EIATTR_KPARAM_INFO
	.align		4
.L_41:
        /*0038*/ 	.byte	0x04, 0x17
        /*003a*/ 	.short	(.L_43 - .L_42)
.L_42:
        /*003c*/ 	.word	0x00000000
        /*0040*/ 	.short	0x0000
        /*0042*/ 	.short	0x0000
        /*0044*/ 	.byte	0x00, 0xf5, 0x21, 0x00


	//----- nvinfo : EIATTR_SPARSE_MMA_MASK
	.align		4
.L_43:
        /*0048*/ 	.byte	0x03, 0x50
        /*004a*/ 	.short	0x0000


	//----- nvinfo : EIATTR_MAXREG_COUNT
	.align		4
        /*004c*/ 	.byte	0x03, 0x1b
        /*004e*/ 	.short	0x00ff


	//----- nvinfo : EIATTR_MERCURY_ISA_VERSION
	.align		4
        /*0050*/ 	.byte	0x03, 0x5f
        /*0052*/ 	.short	0x0101


	//----- nvinfo : EIATTR_VRC_CTA_INIT_COUNT
	.align		4
        /*0054*/ 	.byte	0x02, 0x4a
	.zero		1
	.zero		1


	//----- nvinfo : EIATTR_EXIT_INSTR_OFFSETS
	.align		4
        /*0058*/ 	.byte	0x04, 0x1c
        /*005a*/ 	.short	(.L_45 - .L_44)


	//   ....[0]....
.L_44:
        /*005c*/ 	.word	0x00000070


	//   ....[1]....
        /*0060*/ 	.word	0x000015f0


	//   ....[2]....
        /*0064*/ 	.word	0x00002690


	//   ....[3]....
        /*0068*/ 	.word	0x00002ed0


	//   ....[4]....
        /*006c*/ 	.word	0x00003350


	//   ....[5]....
        /*0070*/ 	.word	0x00003520


	//----- nvinfo : EIATTR_CRS_STACK_SIZE
	.align		4
.L_45:
        /*0074*/ 	.byte	0x04, 0x1e
        /*0076*/ 	.short	(.L_47 - .L_46)
.L_46:
        /*0078*/ 	.word	0x00000000


	//----- nvinfo : EIATTR_CBANK_PARAM_SIZE
	.align		4
.L_47:
        /*007c*/ 	.byte	0x03, 0x19
        /*007e*/ 	.short	0x0018


	//----- nvinfo : EIATTR_PARAM_CBANK
	.align		4
        /*0080*/ 	.byte	0x04, 0x0a
        /*0082*/ 	.short	(.L_49 - .L_48)
	.align		4
.L_48:
        /*0084*/ 	.word	index@(.nv.constant0._Z23softmax_forward_kernel1PfS_ii)
        /*0088*/ 	.short	0x0380
        /*008a*/ 	.short	0x0018


	//----- nvinfo : EIATTR_SW_WAR
	.align		4
.L_49:
        /*008c*/ 	.byte	0x04, 0x36
        /*008e*/ 	.short	(.L_51 - .L_50)
.L_50:
        /*0090*/ 	.word	0x00000008
.L_51:


//--------------------- .nv.callgraph             --------------------------
	.section	.nv.callgraph,"",@"SHT_CUDA_CALLGRAPH"
	.align	4
	.sectionentsize	8
	.align		4
        /*0000*/ 	.word	0x00000000
	.align		4
        /*0004*/ 	.word	0xffffffff
	.align		4
        /*0008*/ 	.word	0x00000000
	.align		4
        /*000c*/ 	.word	0xfffffffe
	.align		4
        /*0010*/ 	.word	0x00000000
	.align		4
        /*0014*/ 	.word	0xfffffffd
	.align		4
        /*0018*/ 	.word	0x00000000
	.align		4
        /*001c*/ 	.word	0xfffffffc


//--------------------- .text._Z23softmax_forward_kernel2PfPKfii --------------------------
	.section	.text._Z23softmax_forward_kernel2PfPKfii,"ax",@progbits
	.align	128
        .global         _Z23softmax_forward_kernel2PfPKfii
        .type           _Z23softmax_forward_kernel2PfPKfii,@function
        .size           _Z23softmax_forward_kernel2PfPKfii,(.L_x_134 - _Z23softmax_forward_kernel2PfPKfii)
        .other          _Z23softmax_forward_kernel2PfPKfii,@"STO_CUDA_ENTRY STV_DEFAULT"
_Z23softmax_forward_kernel2PfPKfii:
.text._Z23softmax_forward_kernel2PfPKfii:
[----:B------:R-:W-:Y:S01]  /*0000*/  LDC R1, c[0x0][0x37c] ;  /* 0x0000df00ff017b82 */ /* 0x000fe20000000800 */
[----:B------:R-:W0:Y:S07]  /*0010*/  S2R R7, SR_TID.X ;  /* 0x0000000000077919 */ /* 0x000e2e0000002100 */
[----:B------:R-:W0:Y:S01]  /*0020*/  LDC R6, c[0x0][0x394] ;  /* 0x0000e500ff067b82 */ /* 0x000e220000000800 */
[----:B------:R-:W1:Y:S01]  /*0030*/  LDCU.64 UR6, c[0x0][0x388] ;  /* 0x00007100ff0677ac */ /* 0x000e620008000a00 */
[----:B------:R-:W-:Y:S01]  /*0040*/  BSSY.RECONVERGENT B0, `(.L_x_0) ;  /* 0x000004d000007945 */ /* 0x000fe20003800200 */
[----:B------:R-:W-:Y:S01]  /*0050*/  IMAD.MOV.U32 R10, RZ, RZ, -0x800000 ;  /* 0xff800000ff0a7424 */ /* 0x000fe200078e00ff */
[----:B------:R-:W2:Y:S04]  /*0060*/  LDCU.64 UR8, c[0x0][0x358] ;  /* 0x00006b00ff0877ac */ /* 0x000ea80008000a00 */
[----:B------:R-:W3:Y:S08]  /*0070*/  S2UR UR4, SR_CTAID.X ;  /* 0x00000000000479c3 */ /* 0x000ef00000002500 */
[----:B------:R-:W4:Y:S01]  /*0080*/  LDC R2, c[0x0][0x360] ;  /* 0x0000d800ff027b82 */ /* 0x000f220000000800 */
[----:B0-----:R-:W-:Y:S01]  /*0090*/  ISETP.GE.AND P0, PT, R7, R6, PT ;  /* 0x000000060700720c */ /* 0x001fe20003f06270 */
[----:B---3--:R-:W-:-:S04]  /*00a0*/  IMAD R0, R6, UR4, RZ ;  /* 0x0000000406007c24 */ /* 0x008fc8000f8e02ff */
[----:B------:R-:W-:-:S03]  /*00b0*/  IMAD.WIDE R8, R0, 0x4, RZ ;  /* 0x0000000400087825 */ /* 0x000fc600078e02ff */
[----:B-1----:R-:W-:-:S04]  /*00c0*/  IADD3 R4, P1, PT, R8, UR6, RZ ;  /* 0x0000000608047c10 */ /* 0x002fc8000ff3e0ff */
[----:B------:R-:W-:Y:S01]  /*00d0*/  IADD3.X R5, PT, PT, R9, UR7, RZ, P1, !PT ;  /* 0x0000000709057c10 */ /* 0x000fe20008ffe4ff */
[----:B--2---:R-:W-:Y:S08]  /*00e0*/  @P0 BRA `(.L_x_1) ;  /* 0x0000000400080947 */ /* 0x004ff00003800000 */
[----:B----4-:R-:W0:Y:S01]  /*00f0*/  I2F.U32.RP R14, R2 ;  /* 0x00000002000e7306 */ /* 0x010e220000209000 */
[----:B------:R-:W-:Y:S01]  /*0100*/  IMAD.IADD R3, R7, 0x1, R2 ;  /* 0x0000000107037824 */ /* 0x000fe200078e0202 */
[----:B------:R-:W-:Y:S01]  /*0110*/  ISETP.NE.U32.AND P2, PT, R2, RZ, PT ;  /* 0x000000ff0200720c */ /* 0x000fe20003f45070 */
[----:B------:R-:W-:Y:S03]  /*0120*/  BSSY.RECONVERGENT B1, `(.L_x_2) ;  /* 0x000002d000017945 */ /* 0x000fe60003800200 */
[CC--:B------:R-:W-:Y:S02]  /*0130*/  ISETP.GE.U32.AND P0, PT, R3.reuse, R6.reuse, PT ;  /* 0x000000060300720c */ /* 0x0c0fe40003f06070 */
[----:B------:R-:W-:Y:S02]  /*0140*/  VIMNMX.U32 R12, PT, PT, R3, R6, !PT ;  /* 0x00000006030c7248 */ /* 0x000fe40007fe0000 */
[----:B------:R-:W-:-:S04]  /*0150*/  SEL R13, RZ, 0x1, P0 ;  /* 0x00000001ff0d7807 */ /* 0x000fc80000000000 */
[----:B------:R-:W-:Y:S01]  /*0160*/  IADD3 R3, PT, PT, R12, -R3, -R13 ;  /* 0x800000030c037210 */ /* 0x000fe20007ffe80d */
[----:B0-----:R-:W0:Y:S02]  /*0170*/  MUFU.RCP R14, R14 ;  /* 0x0000000e000e7308 */ /* 0x001e240000001000 */
[----:B0-----:R-:W-:-:S06]  /*0180*/  VIADD R10, R14, 0xffffffe ;  /* 0x0ffffffe0e0a7836 */ /* 0x001fcc0000000000 */
[----:B------:R0:W1:Y:S02]  /*0190*/  F2I.FTZ.U32.TRUNC.NTZ R11, R10 ;  /* 0x0000000a000b7305 */ /* 0x000064000021f000 */
[----:B0-----:R-:W-:Y:S01]  /*01a0*/  IMAD.MOV.U32 R10, RZ, RZ, RZ ;  /* 0x000000ffff0a7224 */ /* 0x001fe200078e00ff */
[----:B-1----:R-:W-:-:S05]  /*01b0*/  IADD3 R15, PT, PT, RZ, -R11, RZ ;  /* 0x8000000bff0f7210 */ /* 0x002fca0007ffe0ff */
[----:B------:R-:W-:-:S04]  /*01c0*/  IMAD R15, R15, R2, RZ ;  /* 0x000000020f0f7224 */ /* 0x000fc800078e02ff */
[----:B------:R-:W-:-:S06]  /*01d0*/  IMAD.HI.U32 R14, R11, R15, R10 ;  /* 0x0000000f0b0e7227 */ /* 0x000fcc00078e000a */
[----:B------:R-:W-:-:S05]  /*01e0*/  IMAD.HI.U32 R14, R14, R3, RZ ;  /* 0x000000030e0e7227 */ /* 0x000fca00078e00ff */
[----:B------:R-:W-:-:S05]  /*01f0*/  IADD3 R10, PT, PT, -R14, RZ, RZ ;  /* 0x000000ff0e0a7210 */ /* 0x000fca0007ffe1ff */
[----:B------:R-:W-:Y:S02]  /*0200*/  IMAD R3, R2, R10, R3 ;  /* 0x0000000a02037224 */ /* 0x000fe400078e0203 */
[----:B------:R-:W-:-:S03]  /*0210*/  IMAD.MOV.U32 R10, RZ, RZ, -0x800000 ;  /* 0xff800000ff0a7424 */ /* 0x000fc600078e00ff */
[----:B------:R-:W-:-:S13]  /*0220*/  ISETP.GE.U32.AND P0, PT, R3, R2, PT ;  /* 0x000000020300720c */ /* 0x000fda0003f06070 */
[----:B------:R-:W-:Y:S02]  /*0230*/  @P0 IMAD.IADD R3, R3, 0x1, -R2 ;  /* 0x0000000103030824 */ /* 0x000fe400078e0a02 */
[----:B------:R-:W-:-:S03]  /*0240*/  @P0 VIADD R14, R14, 0x1 ;  /* 0x000000010e0e0836 */ /* 0x000fc60000000000 */
[----:B------:R-:W-:-:S13]  /*0250*/  ISETP.GE.U32.AND P1, PT, R3, R2, PT ;  /* 0x000000020300720c */ /* 0x000fda0003f26070 */
[----:B------:R-:W-:Y:S02]  /*0260*/  @P1 IADD3 R14, PT, PT, R14, 0x1, RZ ;  /* 0x000000010e0e1810 */ /* 0x000fe40007ffe0ff */
[----:B------:R-:W-:-:S05]  /*0270*/  @!P2 LOP3.LUT R14, RZ, R2, RZ, 0x33, !PT ;  /* 0x00000002ff0ea212 */ /* 0x000fca00078e33ff */
[----:B------:R-:W-:-:S05]  /*0280*/  IMAD.IADD R13, R13, 0x1, R14 ;  /* 0x000000010d0d7824 */ /* 0x000fca00078e020e */
[C---:B------:R-:W-:Y:S02]  /*0290*/  LOP3.LUT R3, R13.reuse, 0x3, RZ, 0xc0, !PT ;  /* 0x000000030d037812 */ /* 0x040fe400078ec0ff */
[----:B------:R-:W-:Y:S02]  /*02a0*/  ISETP.GE.U32.AND P1, PT, R13, 0x3, PT ;  /* 0x000000030d00780c */ /* 0x000fe40003f26070 */
[----:B------:R-:W-:Y:S02]  /*02b0*/  ISETP.NE.AND P0, PT, R3, 0x3, PT ;  /* 0x000000030300780c */ /* 0x000fe40003f05270 */
[----:B------:R-:W-:-:S11]  /*02c0*/  MOV R3, R7 ;  /* 0x0000000700037202 */ /* 0x000fd60000000f00 */
[----:B------:R-:W-:Y:S05]  /*02d0*/  @!P0 BRA `(.L_x_3) ;  /* 0x0000000000448947 */ /* 0x000fea0003800000 */
[----:B------:R-:W-:-:S04]  /*02e0*/  IMAD.WIDE.U32 R10, R7, 0x4, R8 ;  /* 0x00000004070a7825 */ /* 0x000fc800078e0008 */
[----:B------:R-:W-:Y:S01]  /*02f0*/  VIADD R3, R13, 0x1 ;  /* 0x000000010d037836 */ /* 0x000fe20000000000 */
[----:B------:R-:W-:Y:S01]  /*0300*/  IADD3 R14, P0, PT, R10, UR6, RZ ;  /* 0x000000060a0e7c10 */ /* 0x000fe2000ff1e0ff */
[----:B------:R-:W-:-:S03]  /*0310*/  IMAD.MOV.U32 R10, RZ, RZ, -0x800000 ;  /* 0xff800000ff0a7424 */ /* 0x000fc600078e00ff */
[----:B------:R-:W-:Y:S02]  /*0320*/  LOP3.LUT R12, R3, 0x3, RZ, 0xc0, !PT ;  /* 0x00000003030c7812 */ /* 0x000fe400078ec0ff */
[----:B------:R-:W-:Y:S02]  /*0330*/  IADD3.X R13, PT, PT, R11, UR7, RZ, P0, !PT ;  /* 0x000000070b0d7c10 */ /* 0x000fe400087fe4ff */
[----:B------:R-:W-:Y:S01]  /*0340*/  MOV R3, R7 ;  /* 0x0000000700037202 */ /* 0x000fe20000000f00 */
[----:B------:R-:W-:-:S07]  /*0350*/  IMAD.MOV R11, RZ, RZ, -R12 ;  /* 0x000000ffff0b7224 */ /* 0x000fce00078e0a0c */
.L_x_4:
[----:B------:R-:W-:-:S05]  /*0360*/  IMAD.MOV.U32 R15, RZ, RZ, R13 ;  /* 0x000000ffff0f7224 */ /* 0x000fca00078e000d */
[----:B------:R0:W2:Y:S01]  /*0370*/  LDG.E R17, desc[UR8][R14.64] ;  /* 0x000000080e117981 */ /* 0x0000a2000c1e1900 */
[----:B------:R-:W-:Y:S01]  /*0380*/  IADD3 R11, PT, PT, R11, 0x1, RZ ;  /* 0x000000010b0b7810 */ /* 0x000fe20007ffe0ff */
[----:B------:R-:W-:-:S03]  /*0390*/  IMAD.WIDE.U32 R12, R2, 0x4, R14 ;  /* 0x00000004020c7825 */ /* 0x000fc600078e000e */
[----:B------:R-:W-:Y:S01]  /*03a0*/  ISETP.NE.AND P0, PT, R11, RZ, PT ;  /* 0x000000ff0b00720c */ /* 0x000fe20003f05270 */
[----:B------:R-:W-:Y:S02]  /*03b0*/  IMAD.IADD R3, R2, 0x1, R3 ;  /* 0x0000000102037824 */ /* 0x000fe400078e0203 */
[----:B0-----:R-:W-:Y:S01]  /*03c0*/  IMAD.MOV.U32 R14, RZ, RZ, R12 ;  /* 0x000000ffff0e7224 */ /* 0x001fe200078e000c */
[----:B--2---:R-:W-:-:S09]  /*03d0*/  FMNMX R10, R17, R10, !PT ;  /* 0x0000000a110a7209 */ /* 0x004fd20007800000 */
[----:B------:R-:W-:Y:S05]  /*03e0*/  @P0 BRA `(.L_x_4) ;  /* 0xfffffffc00dc0947 */ /* 0x000fea000383ffff */
.L_x_3:
[----:B------:R-:W-:Y:S05]  /*03f0*/  BSYNC.RECONVERGENT B1 ;  /* 0x0000000000017941 */ /* 0x000fea0003800200 */
.L_x_2:
[----:B------:R-:W-:Y:S05]  /*0400*/  @!P1 BRA `(.L_x_1) ;  /* 0x0000000000409947 */ /* 0x000fea0003800000 */
.L_x_5:
[----:B------:R-:W-:Y:S01]  /*0410*/  IADD3 R15, PT, PT, R2, R3, RZ ;  /* 0x00000003020f7210 */ /* 0x000fe20007ffe0ff */
[----:B------:R-:W-:-:S04]  /*0420*/  IMAD.WIDE.U32 R12, R3, 0x4, R4 ;  /* 0x00000004030c7825 */ /* 0x000fc800078e0004 */
[C---:B------:R-:W-:Y:S02]  /*0430*/  IMAD.IADD R17, R15.reuse, 0x1, R2 ;  /* 0x000000010f117824 */ /* 0x040fe400078e0202 */
[----:B------:R-:W-:Y:S01]  /*0440*/  IMAD.WIDE.U32 R14, R15, 0x4, R4 ;  /* 0x000000040f0e7825 */ /* 0x000fe200078e0004 */
[----:B------:R-:W2:Y:S03]  /*0450*/  LDG.E R13, desc[UR8][R12.64] ;  /* 0x000000080c0d7981 */ /* 0x000ea6000c1e1900 */
[C---:B------:R-:W-:Y:S02]  /*0460*/  IMAD.IADD R3, R17.reuse, 0x1, R2 ;  /* 0x0000000111037824 */ /* 0x040fe400078e0202 */
[--C-:B------:R-:W-:Y:S01]  /*0470*/  IMAD.WIDE.U32 R16, R17, 0x4, R4.reuse ;  /* 0x0000000411107825 */ /* 0x100fe200078e0004 */
[----:B------:R-:W2:Y:S03]  /*0480*/  LDG.E R14, desc[UR8][R14.64] ;  /* 0x000000080e0e7981 */ /* 0x000ea6000c1e1900 */
[----:B------:R-:W-:-:S02]  /*0490*/  IMAD.WIDE.U32 R18, R3, 0x4, R4 ;  /* 0x0000000403127825 */ /* 0x000fc400078e0004 */
[----:B------:R-:W3:Y:S04]  /*04a0*/  LDG.E R17, desc[UR8][R16.64] ;  /* 0x0000000810117981 */ /* 0x000ee8000c1e1900 */
[----:B------:R-:W3:Y:S01]  /*04b0*/  LDG.E R18, desc[UR8][R18.64] ;  /* 0x0000000812127981 */ /* 0x000ee2000c1e1900 */
[----:B------:R-:W-:-:S04]  /*04c0*/  IADD3 R3, PT, PT, R3, R2, RZ ;  /* 0x0000000203037210 */ /* 0x000fc80007ffe0ff */
[----:B------:R-:W-:Y:S02]  /*04d0*/  ISETP.GE.AND P0, PT, R3, R6, PT ;  /* 0x000000060300720c */ /* 0x000fe40003f06270 */
[----:B--2---:R-:W-:-:S04]  /*04e0*/  FMNMX3 R10, R10, R13, R14, !PT ;  /* 0x0000000d0a0a7276 */ /* 0x004fc8000780000e */
[----:B---3--:R-:W-:-:S07]  /*04f0*/  FMNMX3 R10, R10, R17, R18, !PT ;  /* 0x000000110a0a7276 */ /* 0x008fce0007800012 */
[----:B------:R-:W-:Y:S05]  /*0500*/  @!P0 BRA `(.L_x_5) ;  /* 0xfffffffc00c08947 */ /* 0x000fea000383ffff */
.L_x_1:
[----:B------:R-:W-:Y:S05]  /*0510*/  BSYNC.RECONVERGENT B0 ;  /* 0x0000000000007941 */ /* 0x000fea0003800200 */
.L_x_0:
[----:B------:R-:W0:Y:S01]  /*0520*/  S2UR UR5, SR_CgaCtaId ;  /* 0x00000000000579c3 */ /* 0x000e220000008800 */
[----:B------:R-:W-:Y:S01]  /*0530*/  UMOV UR4, 0x400 ;  /* 0x0000040000047882 */ /* 0x000fe20000000000 */
[----:B----4-:R-:W-:Y:S01]  /*0540*/  ISETP.GE.U32.AND P0, PT, R2, 0x2, PT ;  /* 0x000000020200780c */ /* 0x010fe20003f06070 */
[----:B------:R-:W1:Y:S05]  /*0550*/  LDCU UR7, c[0x0][0x394] ;  /* 0x00007280ff0777ac */ /* 0x000e6a0008000800 */
[----:B------:R-:W2:Y:S01]  /*0560*/  S2UR UR6, SR_CgaCtaId ;  /* 0x00000000000679c3 */ /* 0x000ea20000008800 */
[----:B0-----:R-:W-:-:S06]  /*0570*/  ULEA UR4, UR5, UR4, 0x18 ;  /* 0x0000000405047291 */ /* 0x001fcc000f8ec0ff */
[----:B------:R-:W-:-:S05]  /*0580*/  LEA R3, R7, UR4, 0x2 ;  /* 0x0000000407037c11 */ /* 0x000fca000f8e10ff */
[----:B------:R0:W-:Y:S01]  /*0590*/  STS [R3], R10 ;  /* 0x0000000a03007388 */ /* 0x0001e20000000800 */
[----:B------:R-:W-:Y:S06]  /*05a0*/  BAR.SYNC.DEFER_BLOCKING 0x0 ;  /* 0x0000000000007b1d */ /* 0x000fec0000010000 */
[----:B-12---:R-:W-:Y:S05]  /*05b0*/  @!P0 BRA `(.L_x_6) ;  /* 0x0000000000308947 */ /* 0x006fea0003800000 */
[----:B------:R-:W-:-:S07]  /*05c0*/  IMAD.MOV.U32 R6, RZ, RZ, R2 ;  /* 0x000000ffff067224 */ /* 0x000fce00078e0002 */
.L_x_7:
[----:B------:R-:W-:Y:S01]  /*05d0*/  BAR.SYNC.DEFER_BLOCKING 0x0 ;  /* 0x0000000000007b1d */ /* 0x000fe20000010000 */
[----:B------:R-:W-:-:S04]  /*05e0*/  SHF.R.U32.HI R12, RZ, 0x1, R6 ;  /* 0x00000001ff0c7819 */ /* 0x000fc80000011606 */
[----:B------:R-:W-:-:S13]  /*05f0*/  ISETP.GE.U32.AND P0, PT, R7, R12, PT ;  /* 0x0000000c0700720c */ /* 0x000fda0003f06070 */
[----:B------:R-:W-:Y:S01]  /*0600*/  @!P0 IMAD R11, R12, 0x4, R3 ;  /* 0x000000040c0b8824 */ /* 0x000fe200078e0203 */
[----:B0-----:R-:W-:Y:S05]  /*0610*/  @!P0 LDS R10, [R3] ;  /* 0x00000000030a8984 */ /* 0x001fea0000000800 */
[----:B------:R-:W0:Y:S02]  /*0620*/  @!P0 LDS R11, [R11] ;  /* 0x000000000b0b8984 */ /* 0x000e240000000800 */
[----:B0-----:R-:W-:-:S05]  /*0630*/  @!P0 FMNMX R10, R10, R11, !PT ;  /* 0x0000000b0a0a8209 */ /* 0x001fca0007800000 */
[----:B------:R1:W-:Y:S01]  /*0640*/  @!P0 STS [R3], R10 ;  /* 0x0000000a03008388 */ /* 0x0003e20000000800 */
[----:B------:R-:W-:Y:S02]  /*0650*/  ISETP.GT.U32.AND P0, PT, R6, 0x3, PT ;  /* 0x000000030600780c */ /* 0x000fe40003f04070 */
[----:B------:R-:W-:-:S11]  /*0660*/  MOV R6, R12 ;  /* 0x0000000c00067202 */ /* 0x000fd60000000f00 */
[----:B-1----:R-:W-:Y:S05]  /*0670*/  @P0 BRA `(.L_x_7) ;  /* 0xfffffffc00d40947 */ /* 0x002fea000383ffff */
.L_x_6:
[----:B------:R-:W-:Y:S01]  /*0680*/  BAR.SYNC.DEFER_BLOCKING 0x0 ;  /* 0x0000000000007b1d */ /* 0x000fe20000010000 */
[----:B------:R-:W-:-:S05]  /*0690*/  ISETP.GE.AND P0, PT, R7, UR7, PT ;  /* 0x0000000707007c0c */ /* 0x000fca000bf06270 */
[----:B------:R-:W-:Y:S01]  /*06a0*/  UMOV UR4, 0x400 ;  /* 0x0000040000047882 */ /* 0x000fe20000000000 */
[----:B------:R-:W-:Y:S01]  /*06b0*/  BSSY.RECONVERGENT B0, `(.L_x_8) ;  /* 0x0000085000007945 */ /* 0x000fe20003800200 */
[----:B------:R-:W-:-:S06]  /*06c0*/  ULEA UR4, UR6, UR4, 0x18 ;  /* 0x0000000406047291 */ /* 0x000fcc000f8ec0ff */
[----:B------:R-:W-:Y:S06]  /*06d0*/  @P0 BRA `(.L_x_9) ;  /* 0x0000000800080947 */ /* 0x000fec0003800000 */
[----:B------:R-:W1:Y:S01]  /*06e0*/  I2F.U32.RP R14, R2 ;  /* 0x00000002000e7306 */ /* 0x000e620000209000 */
[----:B------:R-:W-:Y:S01]  /*06f0*/  IADD3 R12, PT, PT, R7, R2, RZ ;  /* 0x00000002070c7210 */ /* 0x000fe20007ffe0ff */
[----:B------:R-:W-:Y:S01]  /*0700*/  BSSY.RECONVERGENT B1, `(.L_x_10) ;  /* 0x000003c000017945 */ /* 0x000fe20003800200 */
[----:B------:R-:W-:Y:S02]  /*0710*/  ISETP.NE.U32.AND P2, PT, R2, RZ, PT ;  /* 0x000000ff0200720c */ /* 0x000fe40003f45070 */
[C---:B------:R-:W-:Y:S02]  /*0720*/  ISETP.GE.AND P0, PT, R12.reuse, UR7, PT ;  /* 0x000000070c007c0c */ /* 0x040fe4000bf06270 */
[----:B------:R-:W-:Y:S02]  /*0730*/  VIMNMX R6, PT, PT, R12, UR7, !PT ;  /* 0x000000070c067c48 */ /* 0x000fe4000ffe0100 */
[----:B------:R-:W-:Y:S01]  /*0740*/  SEL R13, RZ, 0x1, P0 ;  /* 0x00000001ff0d7807 */ /* 0x000fe20000000000 */
[----:B-1----:R-:W0:Y:S02]  /*0750*/  MUFU.RCP R14, R14 ;  /* 0x0000000e000e7308 */ /* 0x002e240000001000 */
[----:B0-----:R-:W-:-:S06]  /*0760*/  VIADD R10, R14, 0xffffffe ;  /* 0x0ffffffe0e0a7836 */ /* 0x001fcc0000000000 */
[----:B------:R0:W1:Y:S02]  /*0770*/  F2I.FTZ.U32.TRUNC.NTZ R11, R10 ;  /* 0x0000000a000b7305 */ /* 0x000064000021f000 */
[----:B0-----:R-:W-:Y:S02]  /*0780*/  IMAD.MOV.U32 R10, RZ, RZ, RZ ;  /* 0x000000ffff0a7224 */ /* 0x001fe400078e00ff */
[----:B-1----:R-:W-:-:S04]  /*0790*/  IMAD.MOV R15, RZ, RZ, -R11 ;  /* 0x000000ffff0f7224 */ /* 0x002fc800078e0a0b */
[----:B------:R-:W-:-:S04]  /*07a0*/  IMAD R15, R15, R2, RZ ;  /* 0x000000020f0f7224 */ /* 0x000fc800078e02ff */
[----:B------:R-:W-:Y:S01]  /*07b0*/  IMAD.HI.U32 R14, R11, R15, R10 ;  /* 0x0000000f0b0e7227 */ /* 0x000fe200078e000a */
[----:B------:R-:W-:-:S05]  /*07c0*/  IADD3 R11, PT, PT, R6, -R12, -R13 ;  /* 0x8000000c060b7210 */ /* 0x000fca0007ffe80d */
[----:B------:R-:W-:-:S04]  /*07d0*/  IMAD.HI.U32 R10, R14, R11, RZ ;  /* 0x0000000b0e0a7227 */ /* 0x000fc800078e00ff */
[----:B------:R-:W-:-:S04]  /*07e0*/  IMAD.MOV R6, RZ, RZ, -R10 ;  /* 0x000000ffff067224 */ /* 0x000fc800078e0a0a */
[----:B------:R-:W-:Y:S02]  /*07f0*/  IMAD R11, R2, R6, R11 ;  /* 0x00000006020b7224 */ /* 0x000fe400078e020b */
[----:B------:R-:W0:Y:S03]  /*0800*/  LDS R6, [UR4] ;  /* 0x00000004ff067984 */ /* 0x000e260008000800 */
[----:B------:R-:W-:-:S13]  /*0810*/  ISETP.GE.U32.AND P0, PT, R11, R2, PT ;  /* 0x000000020b00720c */ /* 0x000fda0003f06070 */
[----:B------:R-:W-:Y:S01]  /*0820*/  @P0 IADD3 R11, PT, PT, R11, -R2, RZ ;  /* 0x800000020b0b0210 */ /* 0x000fe20007ffe0ff */
[----:B------:R-:W-:-:S03]  /*0830*/  @P0 VIADD R10, R10, 0x1 ;  /* 0x000000010a0a0836 */ /* 0x000fc60000000000 */
[----:B------:R-:W-:-:S13]  /*0840*/  ISETP.GE.U32.AND P1, PT, R11, R2, PT ;  /* 0x000000020b00720c */ /* 0x000fda0003f26070 */
[----:B------:R-:W-:Y:S01]  /*0850*/  @P1 VIADD R10, R10, 0x1 ;  /* 0x000000010a0a1836 */ /* 0x000fe20000000000 */
[----:B------:R-:W-:-:S04]  /*0860*/  @!P2 LOP3.LUT R10, RZ, R2, RZ, 0x33, !PT ;  /* 0x00000002ff0aa212 */ /* 0x000fc800078e33ff */
[----:B------:R-:W-:Y:S01]  /*0870*/  IADD3 R14, PT, PT, R13, R10, RZ ;  /* 0x0000000a0d0e7210 */ /* 0x000fe20007ffe0ff */
[----:B------:R-:W-:-:S03]  /*0880*/  IMAD.MOV.U32 R13, RZ, RZ, R7 ;  /* 0x000000ffff0d7224 */ /* 0x000fc600078e0007 */
[C---:B------:R-:W-:Y:S02]  /*0890*/  LOP3.LUT R10, R14.reuse, 0x3, RZ, 0xc0, !PT ;  /* 0x000000030e0a7812 */ /* 0x040fe400078ec0ff */
[----:B------:R-:W-:Y:S02]  /*08a0*/  ISETP.GE.U32.AND P1, PT, R14, 0x3, PT ;  /* 0x000000030e00780c */ /* 0x000fe40003f26070 */
[----:B------:R-:W-:-:S13]  /*08b0*/  ISETP.NE.AND P0, PT, R10, 0x3, PT ;  /* 0x000000030a00780c */ /* 0x000fda0003f05270 */
[----:B0-----:R-:W-:Y:S05]  /*08c0*/  @!P0 BRA `(.L_x_11) ;  /* 0x00000000007c8947 */ /* 0x001fea0003800000 */
[----:B------:R-:W0:Y:S01]  /*08d0*/  LDCU.64 UR10, c[0x0][0x388] ;  /* 0x00007100ff0a77ac */ /* 0x000e220008000a00 */
[----:B------:R-:W1:Y:S01]  /*08e0*/  LDC.64 R10, c[0x0][0x380] ;  /* 0x0000e000ff0a7b82 */ /* 0x000e620000000a00 */
[----:B------:R-:W-:Y:S01]  /*08f0*/  IMAD.WIDE.U32 R12, R7, 0x4, R8 ;  /* 0x00000004070c7825 */ /* 0x000fe200078e0008 */
[----:B------:R-:W-:-:S03]  /*0900*/  IADD3 R17, PT, PT, R0, R7, RZ ;  /* 0x0000000700117210 */ /* 0x000fc60007ffe0ff */
[----:B------:R-:W-:-:S05]  /*0910*/  VIADD R14, R14, 0x1 ;  /* 0x000000010e0e7836 */ /* 0x000fca0000000000 */
[----:B------:R-:W-:Y:S02]  /*0920*/  LOP3.LUT R14, R14, 0x3, RZ, 0xc0, !PT ;  /* 0x000000030e0e7812 */ /* 0x000fe400078ec0ff */
[----:B0-----:R-:W-:-:S03]  /*0930*/  IADD3 R16, P0, PT, R12, UR10, RZ ;  /* 0x0000000a0c107c10 */ /* 0x001fc6000ff1e0ff */
[----:B------:R-:W-:Y:S01]  /*0940*/  IMAD.MOV R12, RZ, RZ, -R14 ;  /* 0x000000ffff0c7224 */ /* 0x000fe200078e0a0e */
[----:B------:R-:W-:Y:S01]  /*0950*/  IADD3.X R15, PT, PT, R13, UR11, RZ, P0, !PT ;  /* 0x0000000b0d0f7c10 */ /* 0x000fe200087fe4ff */
[----:B------:R-:W-:-:S08]  /*0960*/  IMAD R13, R14, R2, R7 ;  /* 0x000000020e0d7224 */ /* 0x000fd000078e0207 */
.L_x_12:
[----:B------:R-:W-:-:S05]  /*0970*/  IMAD.MOV.U32 R14, RZ, RZ, R16 ;  /* 0x000000ffff0e7224 */ /* 0x000fca00078e0010 */
[----:B0-----:R0:W2:Y:S01]  /*0980*/  LDG.E R19, desc[UR8][R14.64] ;  /* 0x000000080e137981 */ /* 0x0010a2000c1e1900 */
[----:B------:R-:W-:Y:S02]  /*0990*/  HFMA2 R16, -RZ, RZ, 0.96630859375, -0.0022525787353515625 ;  /* 0x3bbb989dff107431 */ /* 0x000fe400000001ff */
[----:B------:R-:W-:Y:S02]  /*09a0*/  IMAD.MOV.U32 R21, RZ, RZ, 0x437c0000 ;  /* 0x437c0000ff157424 */ /* 0x000fe400078e00ff */
[----:B------:R-:W-:-:S05]  /*09b0*/  VIADD R12, R12, 0x1 ;  /* 0x000000010c0c7836 */ /* 0x000fca0000000000 */
[----:B------:R-:W-:Y:S01]  /*09c0*/  ISETP.NE.AND P0, PT, R12, RZ, PT ;  /* 0x000000ff0c00720c */ /* 0x000fe20003f05270 */
[----:B0-----:R-:W-:-:S04]  /*09d0*/  IMAD.WIDE.U32 R14, R2, 0x4, R14 ;  /* 0x00000004020e7825 */ /* 0x001fc800078e000e */
[----:B--2---:R-:W-:-:S04]  /*09e0*/  FADD R19, -R6, R19 ;  /* 0x0000001306137221 */ /* 0x004fc80000000100 */
[----:B------:R-:W-:-:S04]  /*09f0*/  FFMA.SAT R16, R19, R16, 0.5 ;  /* 0x3f00000013107423 */ /* 0x000fc80000002010 */
[----:B------:R-:W-:-:S04]  /*0a00*/  FFMA.RM R16, R16, R21, 12582913 ;  /* 0x4b40000110107423 */ /* 0x000fc80000004015 */
[C---:B------:R-:W-:Y:S01]  /*0a10*/  FADD R18, R16.reuse, -12583039 ;  /* 0xcb40007f10127421 */ /* 0x040fe20000000000 */
[----:B------:R-:W-:-:S03]  /*0a20*/  SHF.L.U32 R16, R16, 0x17, RZ ;  /* 0x0000001710107819 */ /* 0x000fc600000006ff */
[----:B------:R-:W-:-:S04]  /*0a30*/  FFMA R18, R19, 1.4426950216293334961, -R18 ;  /* 0x3fb8aa3b13127823 */ /* 0x000fc80000000812 */
[----:B------:R-:W-:Y:S01]  /*0a40*/  FFMA R20, R19, 1.925963033500011079e-08, R18 ;  /* 0x32a5706013147823 */ /* 0x000fe20000000012 */
[----:B-1----:R-:W-:-:S03]  /*0a50*/  IMAD.WIDE R18, R17, 0x4, R10 ;  /* 0x0000000411127825 */ /* 0x002fc600078e020a */
[----:B------:R-:W0:Y:S01]  /*0a60*/  MUFU.EX2 R21, R20 ;  /* 0x0000001400157308 */ /* 0x000e220000000800 */
[----:B------:R-:W-:Y:S02]  /*0a70*/  IMAD.IADD R17, R2, 0x1, R17 ;  /* 0x0000000102117824 */ /* 0x000fe400078e0211 */
[----:B0-----:R-:W-:Y:S01]  /*0a80*/  FMUL R21, R16, R21 ;  /* 0x0000001510157220 */ /* 0x001fe20000400000 */
[----:B------:R-:W-:-:S04]  /*0a90*/  MOV R16, R14 ;  /* 0x0000000e00107202 */ /* 0x000fc80000000f00 */
[----:B------:R0:W-:Y:S01]  /*0aa0*/  STG.E desc[UR8][R18.64], R21 ;  /* 0x0000001512007986 */ /* 0x0001e2000c101908 */
[----:B------:R-:W-:Y:S05]  /*0ab0*/  @P0 BRA `(.L_x_12) ;  /* 0xfffffffc00ac0947 */ /* 0x000fea000383ffff */
.L_x_11:
[----:B------:R-:W-:Y:S05]  /*0ac0*/  BSYNC.RECONVERGENT B1 ;  /* 0x0000000000017941 */ /* 0x000fea0003800200 */
.L_x_10:
[----:B------:R-:W-:Y:S05]  /*0ad0*/  @!P1 BRA `(.L_x_9) ;  /* 0x0000000400089947 */ /* 0x000fea0003800000 */
[----:B------:R-:W1:Y:S01]  /*0ae0*/  LDC.64 R10, c[0x0][0x380] ;  /* 0x0000e000ff0a7b82 */ /* 0x000e620000000a00 */
[----:B------:R-:W-:-:S07]  /*0af0*/  SHF.L.U32 R17, R2, 0x2, RZ ;  /* 0x0000000202117819 */ /* 0x000fce00000006ff */
.L_x_13:
[----:B--2---:R-:W-:-:S06]  /*0b00*/  IMAD.WIDE.U32 R14, R13, 0x4, R4 ;  /* 0x000000040d0e7825 */ /* 0x004fcc00078e0004 */
[----:B------:R-:W2:Y:S01]  /*0b10*/  LDG.E R15, desc[UR8][R14.64] ;  /* 0x000000080e0f7981 */ /* 0x000ea2000c1e1900 */
[----:B0-----:R-:W-:Y:S02]  /*0b20*/  HFMA2 R18, -RZ, RZ, 3.7421875, 0 ;  /* 0x437c0000ff127431 */ /* 0x001fe400000001ff */
[----:B------:R-:W-:Y:S02]  /*0b30*/  IMAD.MOV.U32 R16, RZ, RZ, 0x3bbb989d ;  /* 0x3bbb989dff107424 */ /* 0x000fe400078e00ff */
[----:B--2---:R-:W-:-:S04]  /*0b40*/  FADD R19, -R6, R15 ;  /* 0x0000000f06137221 */ /* 0x004fc80000000100 */
[----:B------:R-:W-:-:S04]  /*0b50*/  FFMA.SAT R21, R19, R16, 0.5 ;  /* 0x3f00000013157423 */ /* 0x000fc80000002010 */
[----:B------:R-:W-:-:S04]  /*0b60*/  FFMA.RM R21, R21, R18, 12582913 ;  /* 0x4b40000115157423 */ /* 0x000fc80000004012 */
[C---:B------:R-:W-:Y:S01]  /*0b70*/  FADD R12, R21.reuse, -12583039 ;  /* 0xcb40007f150c7421 */ /* 0x040fe20000000000 */
[----:B------:R-:W-:-:S03]  /*0b80*/  SHF.L.U32 R21, R21, 0x17, RZ ;  /* 0x0000001715157819 */ /* 0x000fc600000006ff */
[----:B------:R-:W-:-:S04]  /*0b90*/  FFMA R12, R19, 1.4426950216293334961, -R12 ;  /* 0x3fb8aa3b130c7823 */ /* 0x000fc8000000080c */
[----:B------:R-:W-:Y:S01]  /*0ba0*/  FFMA R12, R19, 1.925963033500011079e-08, R12 ;  /* 0x32a57060130c7823 */ /* 0x000fe2000000000c */
[--C-:B------:R-:W-:Y:S02]  /*0bb0*/  IMAD.IADD R19, R0, 0x1, R13.reuse ;  /* 0x0000000100137824 */ /* 0x100fe400078e020d */
[----:B------:R-:W-:Y:S02]  /*0bc0*/  IMAD.IADD R13, R2, 0x1, R13 ;  /* 0x00000001020d7824 */ /* 0x000fe400078e020d */
[----:B-1----:R-:W-:Y:S01]  /*0bd0*/  IMAD.WIDE R14, R19, 0x4, R10 ;  /* 0x00000004130e7825 */ /* 0x002fe200078e020a */
[----:B------:R-:W0:Y:S03]  /*0be0*/  MUFU.EX2 R12, R12 ;  /* 0x0000000c000c7308 */ /* 0x000e260000000800 */
[----:B0-----:R-:W-:Y:S01]  /*0bf0*/  FMUL R19, R21, R12 ;  /* 0x0000000c15137220 */ /* 0x001fe20000400000 */
[----:B------:R-:W-:-:S04]  /*0c00*/  IMAD.WIDE.U32 R20, R13, 0x4, R4 ;  /* 0x000000040d147825 */ /* 0x000fc800078e0004 */
[----:B------:R0:W-:Y:S04]  /*0c10*/  STG.E desc[UR8][R14.64], R19 ;  /* 0x000000130e007986 */ /* 0x0001e8000c101908 */
[----:B------:R-:W2:Y:S01]  /*0c20*/  LDG.E R21, desc[UR8][R20.64] ;  /* 0x0000000814157981 */ /* 0x000ea2000c1e1900 */
[----:B0-----:R-:W-:Y:S02]  /*0c30*/  IMAD.IADD R19, R13, 0x1, R2 ;  /* 0x000000010d137824 */ /* 0x001fe400078e0202 */
[----:B--2---:R-:W-:Y:S02]  /*0c40*/  FADD R23, -R6, R21 ;  /* 0x0000001506177221 */ /* 0x004fe40000000100 */
[----:B------:R-:W-:-:S04]  /*0c50*/  IMAD.WIDE.U32 R20, R19, 0x4, R4 ;  /* 0x0000000413147825 */ /* 0x000fc800078e0004 */
[----:B------:R-:W-:-:S04]  /*0c60*/  FFMA.SAT R25, R23, R16, 0.5 ;  /* 0x3f00000017197423 */ /* 0x000fc80000002010 */
[----:B------:R-:W-:-:S04]  /*0c70*/  FFMA.RM R25, R25, R18, 12582913 ;  /* 0x4b40000119197423 */ /* 0x000fc80000004012 */
[C---:B------:R-:W-:Y:S01]  /*0c80*/  FADD R12, R25.reuse, -12583039 ;  /* 0xcb40007f190c7421 */ /* 0x040fe20000000000 */
[----:B------:R-:W-:-:S03]  /*0c90*/  SHF.L.U32 R25, R25, 0x17, RZ ;  /* 0x0000001719197819 */ /* 0x000fc600000006ff */
[----:B------:R-:W-:-:S04]  /*0ca0*/  FFMA R12, R23, 1.4426950216293334961, -R12 ;  /* 0x3fb8aa3b170c7823 */ /* 0x000fc8000000080c */
[----:B------:R-:W-:Y:S01]  /*0cb0*/  FFMA R23, R23, 1.925963033500011079e-08, R12 ;  /* 0x32a5706017177823 */ /* 0x000fe2000000000c */
[----:B------:R-:W-:-:S03]  /*0cc0*/  IADD3 R12, P0, PT, R17, R14, RZ ;  /* 0x0000000e110c7210 */ /* 0x000fc60007f1e0ff */
[----:B------:R-:W0:Y:S01]  /*0cd0*/  MUFU.EX2 R22, R23 ;  /* 0x0000001700167308 */ /* 0x000e220000000800 */
[----:B------:R-:W-:Y:S01]  /*0ce0*/  IADD3.X R13, PT, PT, RZ, R15, RZ, P0, !PT ;  /* 0x0000000fff0d7210 */ /* 0x000fe200007fe4ff */
[----:B0-----:R-:W-:-:S05]  /*0cf0*/  FMUL R25, R25, R22 ;  /* 0x0000001619197220 */ /* 0x001fca0000400000 */
[----:B------:R0:W-:Y:S04]  /*0d00*/  STG.E desc[UR8][R12.64], R25 ;  /* 0x000000190c007986 */ /* 0x0001e8000c101908 */
[----:B------:R-:W2:Y:S01]  /*0d10*/  LDG.E R21, desc[UR8][R20.64] ;  /* 0x0000000814157981 */ /* 0x000ea2000c1e1900 */
[----:B------:R-:W-:Y:S01]  /*0d20*/  IADD3 R19, PT, PT, R19, R2, RZ ;  /* 0x0000000213137210 */ /* 0x000fe20007ffe0ff */
[----:B--2---:R-:W-:-:S04]  /*0d30*/  FADD R15, -R6, R21 ;  /* 0x00000015060f7221 */ /* 0x004fc80000000100 */
[----:B------:R-:W-:-:S04]  /*0d40*/  FFMA.SAT R27, R15, R16, 0.5 ;  /* 0x3f0000000f1b7423 */ /* 0x000fc80000002010 */
[----:B------:R-:W-:-:S04]  /*0d50*/  FFMA.RM R27, R27, R18, 12582913 ;  /* 0x4b4000011b1b7423 */ /* 0x000fc80000004012 */
[C---:B------:R-:W-:Y:S01]  /*0d60*/  FADD R14, R27.reuse, -12583039 ;  /* 0xcb40007f1b0e7421 */ /* 0x040fe20000000000 */
[----:B------:R-:W-:-:S03]  /*0d70*/  IMAD.SHL.U32 R27, R27, 0x800000, RZ ;  /* 0x008000001b1b7824 */ /* 0x000fc600078e00ff */
[----:B------:R-:W-:-:S04]  /*0d80*/  FFMA R14, R15, 1.4426950216293334961, -R14 ;  /* 0x3fb8aa3b0f0e7823 */ /* 0x000fc8000000080e */
[----:B------:R-:W-:Y:S01]  /*0d90*/  FFMA R22, R15, 1.925963033500011079e-08, R14 ;  /* 0x32a570600f167823 */ /* 0x000fe2000000000e */
[----:B------:R-:W-:-:S05]  /*0da0*/  IADD3 R14, P0, PT, R17, R12, RZ ;  /* 0x0000000c110e7210 */ /* 0x000fca0007f1e0ff */
[----:B------:R-:W1:Y:S01]  /*0db0*/  MUFU.EX2 R22, R22 ;  /* 0x0000001600167308 */ /* 0x000e620000000800 */
[----:B------:R-:W-:Y:S02]  /*0dc0*/  IMAD.X R15, RZ, RZ, R13, P0 ;  /* 0x000000ffff0f7224 */ /* 0x000fe400000e060d */
[----:B0-----:R-:W-:-:S04]  /*0dd0*/  IMAD.WIDE.U32 R12, R19, 0x4, R4 ;  /* 0x00000004130c7825 */ /* 0x001fc800078e0004 */
[----:B-1----:R-:W-:-:S05]  /*0de0*/  FMUL R27, R27, R22 ;  /* 0x000000161b1b7220 */ /* 0x002fca0000400000 */
[----:B------:R2:W-:Y:S04]  /*0df0*/  STG.E desc[UR8][R14.64], R27 ;  /* 0x0000001b0e007986 */ /* 0x0005e8000c101908 */
[----:B------:R-:W3:Y:S01]  /*0e00*/  LDG.E R13, desc[UR8][R12.64] ;  /* 0x000000080c0d7981 */ /* 0x000ee2000c1e1900 */
[----:B------:R-:W-:Y:S01]  /*0e10*/  IADD3 R20, P0, PT, R17, R14, RZ ;  /* 0x0000000e11147210 */ /* 0x000fe20007f1e0ff */
[----:B---3--:R-:W-:Y:S01]  /*0e20*/  FADD R21, -R6, R13 ;  /* 0x0000000d06157221 */ /* 0x008fe20000000100 */
[----:B------:R-:W-:-:S03]  /*0e30*/  IADD3 R13, PT, PT, R19, R2, RZ ;  /* 0x00000002130d7210 */ /* 0x000fc60007ffe0ff */
[----:B------:R-:W-:-:S04]  /*0e40*/  FFMA.SAT R23, R21, R16, 0.5 ;  /* 0x3f00000015177423 */ /* 0x000fc80000002010 */
[----:B------:R-:W-:-:S04]  /*0e50*/  FFMA.RM R23, R23, R18, 12582913 ;  /* 0x4b40000117177423 */ /* 0x000fc80000004012 */
[C---:B------:R-:W-:Y:S01]  /*0e60*/  FADD R16, R23.reuse, -12583039 ;  /* 0xcb40007f17107421 */ /* 0x040fe20000000000 */
[----:B------:R-:W-:-:S03]  /*0e70*/  SHF.L.U32 R23, R23, 0x17, RZ ;  /* 0x0000001717177819 */ /* 0x000fc600000006ff */
[----:B------:R-:W-:-:S04]  /*0e80*/  FFMA R16, R21, 1.4426950216293334961, -R16 ;  /* 0x3fb8aa3b15107823 */ /* 0x000fc80000000810 */
[----:B------:R-:W-:Y:S01]  /*0e90*/  FFMA R16, R21, 1.925963033500011079e-08, R16 ;  /* 0x32a5706015107823 */ /* 0x000fe20000000010 */
[----:B------:R-:W-:Y:S01]  /*0ea0*/  IMAD.X R21, RZ, RZ, R15, P0 ;  /* 0x000000ffff157224 */ /* 0x000fe200000e060f */
[----:B------:R-:W-:-:S04]  /*0eb0*/  ISETP.GE.AND P0, PT, R13, UR7, PT ;  /* 0x000000070d007c0c */ /* 0x000fc8000bf06270 */
[----:B------:R-:W0:Y:S02]  /*0ec0*/  MUFU.EX2 R16, R16 ;  /* 0x0000001000107308 */ /* 0x000e240000000800 */
[----:B0-----:R-:W-:-:S05]  /*0ed0*/  FMUL R23, R23, R16 ;  /* 0x0000001017177220 */ /* 0x001fca0000400000 */
[----:B------:R2:W-:Y:S02]  /*0ee0*/  STG.E desc[UR8][R20.64], R23 ;  /* 0x0000001714007986 */ /* 0x0005e4000c101908 */
[----:B------:R-:W-:Y:S05]  /*0ef0*/  @!P0 BRA `(.L_x_13) ;  /* 0xfffffffc00008947 */ /* 0x000fea000383ffff */
.L_x_9:
[----:B------:R-:W-:Y:S05]  /*0f00*/  BSYNC.RECONVERGENT B0 ;  /* 0x0000000000007941 */ /* 0x000fea0003800200 */
.L_x_8:
[----:B------:R-:W1:Y:S01]  /*0f10*/  LDCU.64 UR4, c[0x0][0x380] ;  /* 0x00007000ff0477ac */ /* 0x000e620008000a00 */
[----:B------:R-:W-:Y:S01]  /*0f20*/  BAR.SYNC.DEFER_BLOCKING 0x0 ;  /* 0x0000000000007b1d */ /* 0x000fe20000010000 */
[----:B------:R-:W-:Y:S01]  /*0f30*/  ISETP.GE.AND P1, PT, R7, UR7, PT ;  /* 0x0000000707007c0c */ /* 0x000fe2000bf26270 */
[----:B------:R-:W-:-:S04]  /*0f40*/  IMAD.MOV.U32 R0, RZ, RZ, RZ ;  /* 0x000000ffff007224 */ /* 0x000fc800078e00ff */
[----:B------:R-:W-:Y:S01]  /*0f50*/  BSSY.RECONVERGENT B0, `(.L_x_14) ;  /* 0x0000048000007945 */ /* 0x000fe20003800200 */
[----:B-1----:R-:W-:-:S04]  /*0f60*/  IADD3 R4, P0, PT, R8, UR4, RZ ;  /* 0x0000000408047c10 */ /* 0x002fc8000ff1e0ff */
[----:B------:R-:W-:-:S03]  /*0f70*/  IADD3.X R5, PT, PT, R9, UR5, RZ, P0, !PT ;  /* 0x0000000509057c10 */ /* 0x000fc600087fe4ff */
[----:B------:R-:W-:Y:S06]  /*0f80*/  @P1 BRA `(.L_x_15) ;  /* 0x0000000400101947 */ /* 0x000fec0003800000 */
[----:B------:R-:W1:Y:S01]  /*0f90*/  I2F.U32.RP R12, R2 ;  /* 0x00000002000c7306 */ /* 0x000e620000209000 */
[----:B------:R-:W-:Y:S01]  /*0fa0*/  IADD3 R0, PT, PT, R7, R2, RZ ;  /* 0x0000000207007210 */ /* 0x000fe20007ffe0ff */
[----:B------:R-:W-:Y:S01]  /*0fb0*/  BSSY.RECONVERGENT B1, `(.L_x_16) ;  /* 0x000002e000017945 */ /* 0x000fe20003800200 */
[----:B------:R-:W-:Y:S02]  /*0fc0*/  ISETP.NE.U32.AND P2, PT, R2, RZ, PT ;  /* 0x000000ff0200720c */ /* 0x000fe40003f45070 */
[C---:B------:R-:W-:Y:S02]  /*0fd0*/  ISETP.GE.AND P0, PT, R0.reuse, UR7, PT ;  /* 0x0000000700007c0c */ /* 0x040fe4000bf06270 */
[----:B------:R-:W-:Y:S02]  /*0fe0*/  VIMNMX R13, PT, PT, R0, UR7, !PT ;  /* 0x00000007000d7c48 */ /* 0x000fe4000ffe0100 */
[----:B------:R-:W-:Y:S02]  /*0ff0*/  SEL R6, RZ, 0x1, P0 ;  /* 0x00000001ff067807 */ /* 0x000fe40000000000 */
[----:B0-----:R-:W-:-:S02]  /*1000*/  MOV R19, R7 ;  /* 0x0000000700137202 */ /* 0x001fc40000000f00 */
[----:B------:R-:W-:Y:S01]  /*1010*/  IADD3 R13, PT, PT, R13, -R0, -R6 ;  /* 0x800000000d0d7210 */ /* 0x000fe20007ffe806 */
[----:B-1----:R-:W0:Y:S02]  /*1020*/  MUFU.RCP R12, R12 ;  /* 0x0000000c000c7308 */ /* 0x002e240000001000 */
[----:B0-----:R-:W-:-:S06]  /*1030*/  IADD3 R10, PT, PT, R12, 0xffffffe, RZ ;  /* 0x0ffffffe0c0a7810 */ /* 0x001fcc0007ffe0ff */
[----:B------:R0:W2:Y:S02]  /*1040*/  F2I.FTZ.U32.TRUNC.NTZ R11, R10 ;  /* 0x0000000a000b7305 */ /* 0x0000a4000021f000 */
[----:B0-----:R-:W-:Y:S02]  /*1050*/  IMAD.MOV.U32 R10, RZ, RZ, RZ ;  /* 0x000000ffff0a7224 */ /* 0x001fe400078e00ff */
[----:B--2---:R-:W-:-:S04]  /*1060*/  IMAD.MOV R15, RZ, RZ, -R11 ;  /* 0x000000ffff0f7224 */ /* 0x004fc800078e0a0b */
[----:B------:R-:W-:-:S04]  /*1070*/  IMAD R15, R15, R2, RZ ;  /* 0x000000020f0f7224 */ /* 0x000fc800078e02ff */
[----:B------:R-:W-:-:S06]  /*1080*/  IMAD.HI.U32 R12, R11, R15, R10 ;  /* 0x0000000f0b0c7227 */ /* 0x000fcc00078e000a */
[----:B------:R-:W-:-:S05]  /*1090*/  IMAD.HI.U32 R11, R12, R13, RZ ;  /* 0x0000000d0c0b7227 */ /* 0x000fca00078e00ff */
[----:B------:R-:W-:-:S05]  /*10a0*/  IADD3 R0, PT, PT, -R11, RZ, RZ ;  /* 0x000000ff0b007210 */ /* 0x000fca0007ffe1ff */
[----:B------:R-:W-:-:S05]  /*10b0*/  IMAD R13, R2, R0, R13 ;  /* 0x00000000020d7224 */ /* 0x000fca00078e020d */
[----:B------:R-:W-:-:S13]  /*10c0*/  ISETP.GE.U32.AND P0, PT, R13, R2, PT ;  /* 0x000000020d00720c */ /* 0x000fda0003f06070 */
[----:B------:R-:W-:Y:S01]  /*10d0*/  @P0 IMAD.IADD R13, R13, 0x1, -R2 ;  /* 0x000000010d0d0824 */ /* 0x000fe200078e0a02 */
[----:B------:R-:W-:-:S04]  /*10e0*/  @P0 IADD3 R11, PT, PT, R11, 0x1, RZ ;  /* 0x000000010b0b0810 */ /* 0x000fc80007ffe0ff */
[----:B------:R-:W-:-:S13]  /*10f0*/  ISETP.GE.U32.AND P1, PT, R13, R2, PT ;  /* 0x000000020d00720c */ /* 0x000fda0003f26070 */
[----:B------:R-:W-:Y:S01]  /*1100*/  @P1 VIADD R11, R11, 0x1 ;  /* 0x000000010b0b1836 */ /* 0x000fe20000000000 */
[----:B------:R-:W-:-:S04]  /*1110*/  @!P2 LOP3.LUT R11, RZ, R2, RZ, 0x33, !PT ;  /* 0x00000002ff0ba212 */ /* 0x000fc800078e33ff */
[----:B------:R-:W-:-:S04]  /*1120*/  IADD3 R6, PT, PT, R6, R11, RZ ;  /* 0x0000000b06067210 */ /* 0x000fc80007ffe0ff */
[C---:B------:R-:W-:Y:S02]  /*1130*/  LOP3.LUT R0, R6.reuse, 0x3, RZ, 0xc0, !PT ;  /* 0x0000000306007812 */ /* 0x040fe400078ec0ff */
[----:B------:R-:W-:Y:S02]  /*1140*/  ISETP.GE.U32.AND P1, PT, R6, 0x3, PT ;  /* 0x000000030600780c */ /* 0x000fe40003f26070 */
[----:B------:R-:W-:Y:S01]  /*1150*/  ISETP.NE.AND P0, PT, R0, 0x3, PT ;  /* 0x000000030000780c */ /* 0x000fe20003f05270 */
[----:B------:R-:W-:-:S12]  /*1160*/  IMAD.MOV.U32 R0, RZ, RZ, RZ ;  /* 0x000000ffff007224 */ /* 0x000fd800078e00ff */
[----:B------:R-:W-:Y:S05]  /*1170*/  @!P0 BRA `(.L_x_17) ;  /* 0x0000000000448947 */ /* 0x000fea0003800000 */
[----:B------:R-:W-:-:S04]  /*1180*/  IMAD.WIDE.U32 R10, R7, 0x4, R8 ;  /* 0x00000004070a7825 */ /* 0x000fc800078e0008 */
[----:B------:R-:W-:Y:S01]  /*1190*/  VIADD R0, R6, 0x1 ;  /* 0x0000000106007836 */ /* 0x000fe20000000000 */
[----:B------:R-:W-:Y:S01]  /*11a0*/  IADD3 R10, P0, PT, R10, UR4, RZ ;  /* 0x000000040a0a7c10 */ /* 0x000fe2000ff1e0ff */
[----:B------:R-:W-:-:S03]  /*11b0*/  IMAD.MOV.U32 R19, RZ, RZ, R7 ;  /* 0x000000ffff137224 */ /* 0x000fc600078e0007 */
[----:B------:R-:W-:Y:S01]  /*11c0*/  LOP3.LUT R6, R0, 0x3, RZ, 0xc0, !PT ;  /* 0x0000000300067812 */ /* 0x000fe200078ec0ff */
[----:B------:R-:W-:Y:S01]  /*11d0*/  HFMA2 R0, -RZ, RZ, 0, 0 ;  /* 0x00000000ff007431 */ /* 0x000fe200000001ff */
[----:B------:R-:W-:Y:S02]  /*11e0*/  IADD3.X R11, PT, PT, R11, UR5, RZ, P0, !PT ;  /* 0x000000050b0b7c10 */ /* 0x000fe400087fe4ff */
[----:B------:R-:W-:-:S07]  /*11f0*/  IADD3 R6, PT, PT, -R6, RZ, RZ ;  /* 0x000000ff06067210 */ /* 0x000fce0007ffe1ff */
.L_x_18:
[----:B------:R-:W-:Y:S01]  /*1200*/  IMAD.MOV.U32 R12, RZ, RZ, R10 ;  /* 0x000000ffff0c7224 */ /* 0x000fe200078e000a */
[----:B------:R-:W-:-:S05]  /*1210*/  MOV R13, R11 ;  /* 0x0000000b000d7202 */ /* 0x000fca0000000f00 */
[----:B------:R-:W2:Y:S01]  /*1220*/  LDG.E R15, desc[UR8][R12.64] ;  /* 0x000000080c0f7981 */ /* 0x000ea2000c1e1900 */
[----:B------:R-:W-:Y:S01]  /*1230*/  VIADD R6, R6, 0x1 ;  /* 0x0000000106067836 */ /* 0x000fe20000000000 */
[C---:B------:R-:W-:Y:S01]  /*1240*/  IADD3 R19, PT, PT, R2.reuse, R19, RZ ;  /* 0x0000001302137210 */ /* 0x040fe20007ffe0ff */
[----:B------:R-:W-:-:S03]  /*1250*/  IMAD.WIDE.U32 R10, R2, 0x4, R12 ;  /* 0x00000004020a7825 */ /* 0x000fc600078e000c */
[----:B------:R-:W-:Y:S01]  /*1260*/  ISETP.NE.AND P0, PT, R6, RZ, PT ;  /* 0x000000ff0600720c */ /* 0x000fe20003f05270 */
[----:B--2---:R-:W-:-:S12]  /*1270*/  FADD R0, R15, R0 ;  /* 0x000000000f007221 */ /* 0x004fd80000000000 */
[----:B------:R-:W-:Y:S05]  /*1280*/  @P0 BRA `(.L_x_18) ;  /* 0xfffffffc00dc0947 */ /* 0x000fea000383ffff */
.L_x_17:
[----:B------:R-:W-:Y:S05]  /*1290*/  BSYNC.RECONVERGENT B1 ;  /* 0x0000000000017941 */ /* 0x000fea0003800200 */
.L_x_16:
[----:B------:R-:W-:Y:S05]  /*12a0*/  @!P1 BRA `(.L_x_15) ;  /* 0x0000000000489947 */ /* 0x000fea0003800000 */
.L_x_19:
[----:B------:R-:W-:Y:S02]  /*12b0*/  IMAD.IADD R13, R2, 0x1, R19 ;  /* 0x00000001020d7824 */ /* 0x000fe400078e0213 */
[----:B------:R-:W-:-:S03]  /*12c0*/  IMAD.WIDE.U32 R10, R19, 0x4, R4 ;  /* 0x00000004130a7825 */ /* 0x000fc600078e0004 */
[C---:B------:R-:W-:Y:S01]  /*12d0*/  IADD3 R15, PT, PT, R13.reuse, R2, RZ ;  /* 0x000000020d0f7210 */ /* 0x040fe20007ffe0ff */
[----:B------:R-:W-:Y:S02]  /*12e0*/  IMAD.WIDE.U32 R12, R13, 0x4, R4 ;  /* 0x000000040d0c7825 */ /* 0x000fe400078e0004 */
[----:B------:R-:W2:Y:S02]  /*12f0*/  LDG.E R11, desc[UR8][R10.64] ;  /* 0x000000080a0b7981 */ /* 0x000ea4000c1e1900 */
[C---:B------:R-:W-:Y:S02]  /*1300*/  IMAD.IADD R19, R15.reuse, 0x1, R2 ;  /* 0x000000010f137824 */ /* 0x040fe400078e0202 */
[--C-:B------:R-:W-:Y:S01]  /*1310*/  IMAD.WIDE.U32 R14, R15, 0x4, R4.reuse ;  /* 0x000000040f0e7825 */ /* 0x100fe200078e0004 */
[----:B------:R-:W3:Y:S03]  /*1320*/  LDG.E R13, desc[UR8][R12.64] ;  /* 0x000000080c0d7981 */ /* 0x000ee6000c1e1900 */
[----:B------:R-:W-:-:S02]  /*1330*/  IMAD.WIDE.U32 R16, R19, 0x4, R4 ;  /* 0x0000000413107825 */ /* 0x000fc400078e0004 */
[----:B------:R-:W4:Y:S04]  /*1340*/  LDG.E R15, desc[UR8][R14.64] ;  /* 0x000000080e0f7981 */ /* 0x000f28000c1e1900 */
[----:B------:R-:W5:Y:S01]  /*1350*/  LDG.E R17, desc[UR8][R16.64] ;  /* 0x0000000810117981 */ /* 0x000f62000c1e1900 */
[----:B------:R-:W-:-:S04]  /*1360*/  IADD3 R19, PT, PT, R19, R2, RZ ;  /* 0x0000000213137210 */ /* 0x000fc80007ffe0ff */
[----:B------:R-:W-:Y:S01]  /*1370*/  ISETP.GE.AND P0, PT, R19, UR7, PT ;  /* 0x0000000713007c0c */ /* 0x000fe2000bf06270 */
[----:B--2---:R-:W-:-:S04]  /*1380*/  FADD R0, R11, R0 ;  /* 0x000000000b007221 */ /* 0x004fc80000000000 */
[----:B---3--:R-:W-:-:S04]  /*1390*/  FADD R0, R0, R13 ;  /* 0x0000000d00007221 */ /* 0x008fc80000000000 */
[----:B----4-:R-:W-:-:S04]  /*13a0*/  FADD R0, R0, R15 ;  /* 0x0000000f00007221 */ /* 0x010fc80000000000 */
[----:B-----5:R-:W-:Y:S01]  /*13b0*/  FADD R0, R0, R17 ;  /* 0x0000001100007221 */ /* 0x020fe20000000000 */
[----:B------:R-:W-:Y:S06]  /*13c0*/  @!P0 BRA `(.L_x_19) ;  /* 0xfffffffc00b88947 */ /* 0x000fec000383ffff */
.L_x_15:
[----:B------:R-:W-:Y:S05]  /*13d0*/  BSYNC.RECONVERGENT B0 ;  /* 0x0000000000007941 */ /* 0x000fea0003800200 */
.L_x_14:
[----:B------:R-:W-:Y:S01]  /*13e0*/  ISETP.GE.U32.AND P0, PT, R2, 0x2, PT ;  /* 0x000000020200780c */ /* 0x000fe20003f06070 */
[----:B------:R1:W-:Y:S01]  /*13f0*/  STS [R3], R0 ;  /* 0x0000000003007388 */ /* 0x0003e20000000800 */
[----:B------:R-:W3:Y:S01]  /*1400*/  LDCU UR6, c[0x0][0x394] ;  /* 0x00007280ff0677ac */ /* 0x000ee20008000800 */
[----:B------:R-:W-:Y:S10]  /*1410*/  BAR.SYNC.DEFER_BLOCKING 0x0 ;  /* 0x0000000000007b1d */ /* 0x000ff40000010000 */
[----:B-1----:R-:W-:Y:S05]  /*1420*/  @!P0 BRA `(.L_x_20) ;  /* 0x0000000000308947 */ /* 0x002fea0003800000 */
[----:B------:R-:W-:-:S07]  /*1430*/  IMAD.MOV.U32 R0, RZ, RZ, R2 ;  /* 0x000000ffff007224 */ /* 0x000fce00078e0002 */
.L_x_21:
[----:B------:R-:W-:Y:S01]  /*1440*/  BAR.SYNC.DEFER_BLOCKING 0x0 ;  /* 0x0000000000007b1d */ /* 0x000fe20000010000 */
[----:B------:R-:W-:-:S04]  /*1450*/  SHF.R.U32.HI R12, RZ, 0x1, R0 ;  /* 0x00000001ff0c7819 */ /* 0x000fc80000011600 */
[----:B------:R-:W-:-:S13]  /*1460*/  ISETP.GE.U32.AND P0, PT, R7, R12, PT ;  /* 0x0000000c0700720c */ /* 0x000fda0003f06070 */
[----:B------:R-:W-:Y:S01]  /*1470*/  @!P0 LEA R6, R12, R3, 0x2 ;  /* 0x000000030c068211 */ /* 0x000fe200078e10ff */
[----:B------:R-:W-:Y:S05]  /*1480*/  @!P0 LDS R11, [R3] ;  /* 0x00000000030b8984 */ /* 0x000fea0000000800 */
[----:B------:R-:W0:Y:S02]  /*1490*/  @!P0 LDS R6, [R6] ;  /* 0x0000000006068984 */ /* 0x000e240000000800 */
[----:B0-----:R-:W-:-:S05]  /*14a0*/  @!P0 FADD R10, R6, R11 ;  /* 0x0000000b060a8221 */ /* 0x001fca0000000000 */
[----:B------:R1:W-:Y:S01]  /*14b0*/  @!P0 STS [R3], R10 ;  /* 0x0000000a03008388 */ /* 0x0003e20000000800 */
[----:B------:R-:W-:Y:S01]  /*14c0*/  ISETP.GT.U32.AND P0, PT, R0, 0x3, PT ;  /* 0x000000030000780c */ /* 0x000fe20003f04070 */
[----:B------:R-:W-:-:S12]  /*14d0*/  IMAD.MOV.U32 R0, RZ, RZ, R12 ;  /* 0x000000ffff007224 */ /* 0x000fd800078e000c */
[----:B-1----:R-:W-:Y:S05]  /*14e0*/  @P0 BRA `(.L_x_21) ;  /* 0xfffffffc00d40947 */ /* 0x002fea000383ffff */
.L_x_20:
[----:B------:R-:W1:Y:S08]  /*14f0*/  S2UR UR5, SR_CgaCtaId ;  /* 0x00000000000579c3 */ /* 0x000e700000008800 */
[----:B------:R-:W-:Y:S01]  /*1500*/  BAR.SYNC.DEFER_BLOCKING 0x0 ;  /* 0x0000000000007b1d */ /* 0x000fe20000010000 */
[----:B---3--:R-:W-:-:S05]  /*1510*/  ISETP.GE.AND P0, PT, R7, UR6, PT ;  /* 0x0000000607007c0c */ /* 0x008fca000bf06270 */
[----:B------:R-:W-:Y:S02]  /*1520*/  UMOV UR4, 0x400 ;  /* 0x0000040000047882 */ /* 0x000fe40000000000 */
[----:B-1----:R-:W-:-:S06]  /*1530*/  ULEA UR4, UR5, UR4, 0x18 ;  /* 0x0000000405047291 */ /* 0x002fcc000f8ec0ff */
[----:B------:R-:W-:Y:S06]  /*1540*/  @P0 EXIT ;  /* 0x000000000000094d */ /* 0x000fec0003800000 */
[----:B------:R-:W1:Y:S01]  /*1550*/  I2F.U32.RP R12, R2 ;  /* 0x00000002000c7306 */ /* 0x000e620000209000 */
[----:B------:R-:W-:Y:S01]  /*1560*/  IADD3 R0, PT, PT, R7, R2, RZ ;  /* 0x0000000207007210 */ /* 0x000fe20007ffe0ff */
[----:B------:R-:W-:Y:S01]  /*1570*/  BSSY.RECONVERGENT B0, `(.L_x_22) ;  /* 0x0000037000007945 */ /* 0x000fe20003800200 */
[----:B------:R-:W-:Y:S02]  /*1580*/  ISETP.NE.U32.AND P2, PT, R2, RZ, PT ;  /* 0x000000ff0200720c */ /* 0x000fe40003f45070 */
[C---:B------:R-:W-:Y:S02]  /*1590*/  ISETP.GE.AND P0, PT, R0.reuse, UR6, PT ;  /* 0x0000000600007c0c */ /* 0x040fe4000bf06270 */
[----:B0-----:R-:W-:Y:S02]  /*15a0*/  VIMNMX R3, PT, PT, R0, UR6, !PT ;  /* 0x0000000600037c48 */ /* 0x001fe4000ffe0100 */
[----:B------:R-:W-:-:S04]  /*15b0*/  SEL R6, RZ, 0x1, P0 ;  /* 0x00000001ff067807 */ /* 0x000fc80000000000 */
[----:B------:R-:W-:Y:S01]  /*15c0*/  IADD3 R3, PT, PT, R3, -R0, -R6 ;  /* 0x8000000003037210 */ /* 0x000fe20007ffe806 */
[----:B-1----:R-:W0:Y:S02]  /*15d0*/  MUFU.RCP R12, R12 ;  /* 0x0000000c000c7308 */ /* 0x002e240000001000 */
[----:B0-----:R-:W-:-:S06]  /*15e0*/  IADD3 R10, PT, PT, R12, 0xffffffe, RZ ;  /* 0x0ffffffe0c0a7810 */ /* 0x001fcc0007ffe0ff */
[----:B------:R0:W1:Y:S02]  /*15f0*/  F2I.FTZ.U32.TRUNC.NTZ R11, R10 ;  /* 0x0000000a000b7305 */ /* 0x000064000021f000 */
[----:B0-----:R-:W-:Y:S02]  /*1600*/  IMAD.MOV.U32 R10, RZ, RZ, RZ ;  /* 0x000000ffff0a7224 */ /* 0x001fe400078e00ff */
[----:B-1----:R-:W-:-:S04]  /*1610*/  IMAD.MOV R13, RZ, RZ, -R11 ;  /* 0x000000ffff0d7224 */ /* 0x002fc800078e0a0b */
        /* <DEDUP_REMOVED lines=8> */
[-C--:B------:R-:W-:Y:S02]  /*16a0*/  ISETP.GE.U32.AND P1, PT, R3, R2.reuse, PT ;  /* 0x000000020300720c */ /* 0x080fe40003f26070 */
[----:B------:R-:W0:Y:S11]  /*16b0*/  LDS R3, [UR4] ;  /* 0x00000004ff037984 */ /* 0x000e360008000800 */
[----:B------:R-:W-:Y:S01]  /*16c0*/  @P1 VIADD R11, R11, 0x1 ;  /* 0x000000010b0b1836 */ /* 0x000fe20000000000 */
[----:B------:R-:W-:-:S04]  /*16d0*/  @!P2 LOP3.LUT R11, RZ, R2, RZ, 0x33, !PT ;  /* 0x00000002ff0ba212 */ /* 0x000fc800078e33ff */
[----:B------:R-:W-:-:S04]  /*16e0*/  IADD3 R6, PT, PT, R6, R11, RZ ;  /* 0x0000000b06067210 */ /* 0x000fc80007ffe0ff */
[----:B------:R-:W-:-:S04]  /*16f0*/  LOP3.LUT R0, R6, 0x3, RZ, 0xc0, !PT ;  /* 0x0000000306007812 */ /* 0x000fc800078ec0ff */
[----:B------:R-:W-:-:S13]  /*1700*/  ISETP.NE.AND P0, PT, R0, 0x3, PT ;  /* 0x000000030000780c */ /* 0x000fda0003f05270 */
[----:B------:R-:W-:Y:S05]  /*1710*/  @!P0 BRA `(.L_x_23) ;  /* 0x0000000000708947 */ /* 0x000fea0003800000 */
[----:B------:R-:W1:Y:S01]  /*1720*/  LDCU.64 UR4, c[0x0][0x380] ;  /* 0x00007000ff0477ac */ /* 0x000e620008000a00 */
[----:B------:R-:W-:Y:S02]  /*1730*/  VIADD R0, R6, 0x1 ;  /* 0x0000000106007836 */ /* 0x000fe40000000000 */
[----:B------:R-:W-:-:S03]  /*1740*/  IMAD.WIDE.U32 R8, R7, 0x4, R8 ;  /* 0x0000000407087825 */ /* 0x000fc600078e0008 */
[----:B------:R-:W-:-:S04]  /*1750*/  LOP3.LUT R0, R0, 0x3, RZ, 0xc0, !PT ;  /* 0x0000000300007812 */ /* 0x000fc800078ec0ff */
[C---:B------:R-:W-:Y:S01]  /*1760*/  IADD3 R16, PT, PT, -R0.reuse, RZ, RZ ;  /* 0x000000ff00107210 */ /* 0x040fe20007ffe1ff */
[----:B------:R-:W-:Y:S01]  /*1770*/  IMAD R7, R0, R2, R7 ;  /* 0x0000000200077224 */ /* 0x000fe200078e0207 */
[----:B-1----:R-:W-:-:S04]  /*1780*/  IADD3 R10, P0, PT, R8, UR4, RZ ;  /* 0x00000004080a7c10 */ /* 0x002fc8000ff1e0ff */
[----:B------:R-:W-:-:S09]  /*1790*/  IADD3.X R11, PT, PT, R9, UR5, RZ, P0, !PT ;  /* 0x00000005090b7c10 */ /* 0x000fd200087fe4ff */
.L_x_26:
[----:B-1----:R-:W-:Y:S01]  /*17a0*/  IMAD.MOV.U32 R8, RZ, RZ, R10 ;  /* 0x000000ffff087224 */ /* 0x002fe200078e000a */
[----:B------:R-:W-:-:S05]  /*17b0*/  MOV R9, R11 ;  /* 0x0000000b00097202 */ /* 0x000fca0000000f00 */
[----:B------:R-:W3:Y:S01]  /*17c0*/  LDG.E R0, desc[UR8][R8.64] ;  /* 0x0000000808007981 */ /* 0x000ee2000c1e1900 */
[----:B0-----:R-:W0:Y:S01]  /*17d0*/  MUFU.RCP R10, R3 ;  /* 0x00000003000a7308 */ /* 0x001e220000001000 */
[----:B------:R-:W-:Y:S01]  /*17e0*/  VIADD R16, R16, 0x1 ;  /* 0x0000000110107836 */ /* 0x000fe20000000000 */
[----:B------:R-:W-:Y:S04]  /*17f0*/  BSSY.RECONVERGENT B1, `(.L_x_24) ;  /* 0x000000b000017945 */ /* 0x000fe80003800200 */
[----:B------:R-:W-:Y:S01]  /*1800*/  ISETP.NE.AND P2, PT, R16, RZ, PT ;  /* 0x000000ff1000720c */ /* 0x000fe20003f45270 */
[----:B0-----:R-:W-:-:S04]  /*1810*/  FFMA R11, -R3, R10, 1 ;  /* 0x3f800000030b7423 */ /* 0x001fc8000000010a */
[----:B------:R-:W-:Y:S01]  /*1820*/  FFMA R11, R10, R11, R10 ;  /* 0x0000000b0a0b7223 */ /* 0x000fe2000000000a */
[----:B---3--:R-:W0:Y:S03]  /*1830*/  FCHK P0, R0, R3 ;  /* 0x0000000300007302 */ /* 0x008e260000000000 */
[----:B------:R-:W-:-:S04]  /*1840*/  FFMA R10, R0, R11, RZ ;  /* 0x0000000b000a7223 */ /* 0x000fc800000000ff */
[----:B------:R-:W-:-:S04]  /*1850*/  FFMA R12, -R3, R10, R0 ;  /* 0x0000000a030c7223 */ /* 0x000fc80000000100 */
[----:B------:R-:W-:Y:S01]  /*1860*/  FFMA R13, R11, R12, R10 ;  /* 0x0000000c0b0d7223 */ /* 0x000fe2000000000a */
[----:B0-----:R-:W-:Y:S06]  /*1870*/  @!P0 BRA `(.L_x_25) ;  /* 0x0000000000088947 */ /* 0x001fec0003800000 */
[----:B------:R-:W-:-:S07]  /*1880*/  MOV R12, 0x18a0 ;  /* 0x000018a0000c7802 */ /* 0x000fce0000000f00 */
[----:B--2---:R-:W-:Y:S05]  /*1890*/  CALL.REL.NOINC `($__internal_0_$__cuda_sm3x_div_rn_noftz_f32_slowpath) ;  /* 0x0000000400647944 */ /* 0x004fea0003c00000 */
.L_x_25:
[----:B------:R-:W-:Y:S05]  /*18a0*/  BSYNC.RECONVERGENT B1 ;  /* 0x0000000000017941 */ /* 0x000fea0003800200 */
.L_x_24:
[----:B------:R1:W-:Y:S01]  /*18b0*/  STG.E desc[UR8][R8.64], R13 ;  /* 0x0000000d08007986 */ /* 0x0003e2000c101908 */
[----:B------:R-:W-:Y:S01]  /*18c0*/  IMAD.WIDE.U32 R10, R2, 0x4, R8 ;  /* 0x00000004020a7825 */ /* 0x000fe200078e0008 */
[----:B------:R-:W-:Y:S06]  /*18d0*/  @P2 BRA `(.L_x_26) ;  /* 0xfffffffc00b02947 */ /* 0x000fec000383ffff */
.L_x_23:
[----:B------:R-:W-:Y:S05]  /*18e0*/  BSYNC.RECONVERGENT B0 ;  /* 0x0000000000007941 */ /* 0x000fea0003800200 */
.L_x_22:
[----:B------:R-:W-:-:S13]  /*18f0*/  ISETP.GE.U32.AND P0, PT, R6, 0x3, PT ;  /* 0x000000030600780c */ /* 0x000fda0003f06070 */
[----:B------:R-:W-:Y:S05]  /*1900*/  @!P0 EXIT ;  /* 0x000000000000894d */ /* 0x000fea0003800000 */
[----:B-1----:R-:W-:Y:S01]  /*1910*/  SHF.L.U32 R9, R2, 0x2, RZ ;  /* 0x0000000202097819 */ /* 0x002fe200000006ff */
[----:B------:R-:W1:Y:S06]  /*1920*/  LDCU UR4, c[0x0][0x394] ;  /* 0x00007280ff0477ac */ /* 0x000e6c0008000800 */
.L_x_35:
[----:B------:R-:W-:-:S06]  /*1930*/  IMAD.WIDE.U32 R10, R7, 0x4, R4 ;  /* 0x00000004070a7825 */ /* 0x000fcc00078e0004 */
[----:B------:R-:W3:Y:S01]  /*1940*/  LDG.E R10, desc[UR8][R10.64] ;  /* 0x000000080a0a7981 */ /* 0x000ee2000c1e1900 */
[----:B0-----:R-:W0:Y:S01]  /*1950*/  MUFU.RCP R0, R3 ;  /* 0x0000000300007308 */ /* 0x001e220000001000 */
[----:B------:R-:W-:Y:S01]  /*1960*/  BSSY.RECONVERGENT B0, `(.L_x_27) ;  /* 0x000000b000007945 */ /* 0x000fe20003800200 */
[----:B0-----:R-:W-:-:S04]  /*1970*/  FFMA R13, -R3, R0, 1 ;  /* 0x3f800000030d7423 */ /* 0x001fc80000000100 */
[----:B------:R-:W-:Y:S02]  /*1980*/  FFMA R0, R0, R13, R0 ;  /* 0x0000000d00007223 */ /* 0x000fe40000000000 */
[----:B---3--:R-:W0:Y:S02]  /*1990*/  FCHK P0, R10, R3 ;  /* 0x000000030a007302 */ /* 0x008e240000000000 */
[----:B------:R-:W-:-:S04]  /*19a0*/  FFMA R6, R0, R10, RZ ;  /* 0x0000000a00067223 */ /* 0x000fc800000000ff */
[----:B------:R-:W-:-:S04]  /*19b0*/  FFMA R13, -R3, R6, R10 ;  /* 0x00000006030d7223 */ /* 0x000fc8000000010a */
[----:B------:R-:W-:Y:S01]  /*19c0*/  FFMA R13, R0, R13, R6 ;  /* 0x0000000d000d7223 */ /* 0x000fe20000000006 */
[----:B0-----:R-:W-:Y:S06]  /*19d0*/  @!P0 BRA `(.L_x_28) ;  /* 0x00000000000c8947 */ /* 0x001fec0003800000 */
[----:B------:R-:W-:Y:S01]  /*19e0*/  IMAD.MOV.U32 R0, RZ, RZ, R10 ;  /* 0x000000ffff007224 */ /* 0x000fe200078e000a */
[----:B------:R-:W-:-:S07]  /*19f0*/  MOV R12, 0x1a10 ;  /* 0x00001a10000c7802 */ /* 0x000fce0000000f00 */
[----:B-12---:R-:W-:Y:S05]  /*1a00*/  CALL.REL.NOINC `($__internal_0_$__cuda_sm3x_div_rn_noftz_f32_slowpath) ;  /* 0x0000000400087944 */ /* 0x006fea0003c00000 */
.L_x_28:
[----:B-1----:R-:W-:Y:S05]  /*1a10*/  BSYNC.RECONVERGENT B0 ;  /* 0x0000000000007941 */ /* 0x002fea0003800200 */
.L_x_27:
[----:B------:R-:W-:Y:S01]  /*1a20*/  IADD3 R17, PT, PT, R2, R7, RZ ;  /* 0x0000000702117210 */ /* 0x000fe20007ffe0ff */
[----:B------:R-:W-:-:S04]  /*1a30*/  IMAD.WIDE R6, R7, 0x4, R4 ;  /* 0x0000000407067825 */ /* 0x000fc800078e0204 */
[----:B------:R-:W-:Y:S01]  /*1a40*/  IMAD.WIDE.U32 R10, R17, 0x4, R4 ;  /* 0x00000004110a7825 */ /* 0x000fe200078e0004 */
[----:B------:R0:W-:Y:S05]  /*1a50*/  STG.E desc[UR8][R6.64], R13 ;  /* 0x0000000d06007986 */ /* 0x0001ea000c101908 */
[----:B------:R-:W3:Y:S01]  /*1a60*/  LDG.E R10, desc[UR8][R10.64] ;  /* 0x000000080a0a7981 */ /* 0x000ee2000c1e1900 */
[----:B------:R-:W2:Y:S01]  /*1a70*/  MUFU.RCP R0, R3 ;  /* 0x0000000300007308 */ /* 0x000ea20000001000 */
[----:B------:R-:W-:Y:S01]  /*1a80*/  BSSY.RECONVERGENT B0, `(.L_x_29) ;  /* 0x000000c000007945 */ /* 0x000fe20003800200 */
[----:B--2---:R-:W-:-:S04]  /*1a90*/  FFMA R15, -R3, R0, 1 ;  /* 0x3f800000030f7423 */ /* 0x004fc80000000100 */
[----:B------:R-:W-:Y:S02]  /*1aa0*/  FFMA R0, R0, R15, R0 ;  /* 0x0000000f00007223 */ /* 0x000fe40000000000 */
[----:B---3--:R-:W1:Y:S02]  /*1ab0*/  FCHK P0, R10, R3 ;  /* 0x000000030a007302 */ /* 0x008e640000000000 */
[----:B------:R-:W-:-:S04]  /*1ac0*/  FFMA R8, R0, R10, RZ ;  /* 0x0000000a00087223 */ /* 0x000fc800000000ff */
[----:B------:R-:W-:-:S04]  /*1ad0*/  FFMA R15, -R3, R8, R10 ;  /* 0x00000008030f7223 */ /* 0x000fc8000000010a */
[----:B------:R-:W-:Y:S01]  /*1ae0*/  FFMA R15, R0, R15, R8 ;  /* 0x0000000f000f7223 */ /* 0x000fe20000000008 */
[----:B01----:R-:W-:Y:S06]  /*1af0*/  @!P0 BRA `(.L_x_30) ;  /* 0x0000000000108947 */ /* 0x003fec0003800000 */
[----:B------:R-:W-:Y:S01]  /*1b00*/  IMAD.MOV.U32 R0, RZ, RZ, R10 ;  /* 0x000000ffff007224 */ /* 0x000fe200078e000a */
[----:B------:R-:W-:-:S07]  /*1b10*/  MOV R12, 0x1b30 ;  /* 0x00001b30000c7802 */ /* 0x000fce0000000f00 */
[----:B------:R-:W-:Y:S05]  /*1b20*/  CALL.REL.NOINC `($__internal_0_$__cuda_sm3x_div_rn_noftz_f32_slowpath) ;  /* 0x0000000000c07944 */ /* 0x000fea0003c00000 */
[----:B------:R-:W-:-:S07]  /*1b30*/  MOV R15, R13 ;  /* 0x0000000d000f7202 */ /* 0x000fce0000000f00 */
.L_x_30:
[----:B------:R-:W-:Y:S05]  /*1b40*/  BSYNC.RECONVERGENT B0 ;  /* 0x0000000000007941 */ /* 0x000fea0003800200 */
.L_x_29:
[----:B------:R-:W-:Y:S01]  /*1b50*/  IADD3 R6, P0, PT, R9, R6, RZ ;  /* 0x0000000609067210 */ /* 0x000fe20007f1e0ff */
[----:B------:R-:W-:-:S03]  /*1b60*/  IMAD.IADD R17, R17, 0x1, R2 ;  /* 0x0000000111117824 */ /* 0x000fc600078e0202 */
[----:B------:R-:W-:Y:S01]  /*1b70*/  IADD3.X R7, PT, PT, RZ, R7, RZ, P0, !PT ;  /* 0x00000007ff077210 */ /* 0x000fe200007fe4ff */
[----:B------:R-:W-:-:S04]  /*1b80*/  IMAD.WIDE.U32 R10, R17, 0x4, R4 ;  /* 0x00000004110a7825 */ /* 0x000fc800078e0004 */
[----:B------:R0:W-:Y:S04]  /*1b90*/  STG.E desc[UR8][R6.64], R15 ;  /* 0x0000000f06007986 */ /* 0x0001e8000c101908 */
[----:B------:R-:W2:Y:S01]  /*1ba0*/  LDG.E R10, desc[UR8][R10.64] ;  /* 0x000000080a0a7981 */ /* 0x000ea2000c1e1900 */
[----:B------:R-:W1:Y:S01]  /*1bb0*/  MUFU.RCP R0, R3 ;  /* 0x0000000300007308 */ /* 0x000e620000001000 */
[----:B------:R-:W-:Y:S01]  /*1bc0*/  BSSY.RECONVERGENT B0, `(.L_x_31) ;  /* 0x000000b000007945 */ /* 0x000fe20003800200 */
[----:B-1----:R-:W-:-:S04]  /*1bd0*/  FFMA R13, -R3, R0, 1 ;  /* 0x3f800000030d7423 */ /* 0x002fc80000000100 */
[----:B------:R-:W-:Y:S02]  /*1be0*/  FFMA R0, R0, R13, R0 ;  /* 0x0000000d00007223 */ /* 0x000fe40000000000 */
[----:B--2---:R-:W1:Y:S02]  /*1bf0*/  FCHK P0, R10, R3 ;  /* 0x000000030a007302 */ /* 0x004e640000000000 */
[----:B------:R-:W-:-:S04]  /*1c00*/  FFMA R8, R0, R10, RZ ;  /* 0x0000000a00087223 */ /* 0x000fc800000000ff */
[----:B------:R-:W-:-:S04]  /*1c10*/  FFMA R13, -R3, R8, R10 ;  /* 0x00000008030d7223 */ /* 0x000fc8000000010a */
[----:B------:R-:W-:Y:S01]  /*1c20*/  FFMA R13, R0, R13, R8 ;  /* 0x0000000d000d7223 */ /* 0x000fe20000000008 */
[----:B01----:R-:W-:Y:S06]  /*1c30*/  @!P0 BRA `(.L_x_32) ;  /* 0x00000000000c8947 */ /* 0x003fec0003800000 */
[----:B------:R-:W-:Y:S01]  /*1c40*/  IMAD.MOV.U32 R0, RZ, RZ, R10 ;  /* 0x000000ffff007224 */ /* 0x000fe200078e000a */
[----:B------:R-:W-:-:S07]  /*1c50*/  MOV R12, 0x1c70 ;  /* 0x00001c70000c7802 */ /* 0x000fce0000000f00 */
[----:B------:R-:W-:Y:S05]  /*1c60*/  CALL.REL.NOINC `($__internal_0_$__cuda_sm3x_div_rn_noftz_f32_slowpath) ;  /* 0x0000000000707944 */ /* 0x000fea0003c00000 */
.L_x_32:
[----:B------:R-:W-:Y:S05]  /*1c70*/  BSYNC.RECONVERGENT B0 ;  /* 0x0000000000007941 */ /* 0x000fea0003800200 */
.L_x_31:
[----:B------:R-:W-:Y:S02]  /*1c80*/  IADD3 R6, P0, PT, R9, R6, RZ ;  /* 0x0000000609067210 */ /* 0x000fe40007f1e0ff */
[----:B------:R-:W-:-:S03]  /*1c90*/  IADD3 R17, PT, PT, R17, R2, RZ ;  /* 0x0000000211117210 */ /* 0x000fc60007ffe0ff */
[----:B------:R-:W-:Y:S02]  /*1ca0*/  IMAD.X R7, RZ, RZ, R7, P0 ;  /* 0x000000ffff077224 */ /* 0x000fe400000e0607 */
[----:B------:R-:W-:-:S03]  /*1cb0*/  IMAD.WIDE.U32 R10, R17, 0x4, R4 ;  /* 0x00000004110a7825 */ /* 0x000fc600078e0004 */
        /* <DEDUP_REMOVED lines=11> */
[----:B------:R-:W-:Y:S02]  /*1d70*/  MOV R0, R10 ;  /* 0x0000000a00007202 */ /* 0x000fe40000000f00 */
[----:B------:R-:W-:-:S07]  /*1d80*/  MOV R12, 0x1da0 ;  /* 0x00001da0000c7802 */ /* 0x000fce0000000f00 */
[----:B------:R-:W-:Y:S05]  /*1d90*/  CALL.REL.NOINC `($__internal_0_$__cuda_sm3x_div_rn_noftz_f32_slowpath) ;  /* 0x0000000000247944 */ /* 0x000fea0003c00000 */
[----:B------:R-:W-:-:S07]  /*1da0*/  IMAD.MOV.U32 R15, RZ, RZ, R13 ;  /* 0x000000ffff0f7224 */ /* 0x000fce00078e000d */
.L_x_34:
[----:B------:R-:W-:Y:S05]  /*1db0*/  BSYNC.RECONVERGENT B0 ;  /* 0x0000000000007941 */ /* 0x000fea0003800200 */
.L_x_33:
[----:B------:R-:W-:-:S04]  /*1dc0*/  IADD3 R10, P0, PT, R9, R6, RZ ;  /* 0x00000006090a7210 */ /* 0x000fc80007f1e0ff */
[----:B------:R-:W-:Y:S01]  /*1dd0*/  IADD3.X R11, PT, PT, RZ, R7, RZ, P0, !PT ;  /* 0x00000007ff0b7210 */ /* 0x000fe200007fe4ff */
[----:B------:R-:W-:-:S04]  /*1de0*/  IMAD.IADD R7, R17, 0x1, R2 ;  /* 0x0000000111077824 */ /* 0x000fc800078e0202 */
[----:B------:R3:W-:Y:S01]  /*1df0*/  STG.E desc[UR8][R10.64], R15 ;  /* 0x0000000f0a007986 */ /* 0x0007e2000c101908 */
[----:B------:R-:W-:-:S13]  /*1e00*/  ISETP.GE.AND P0, PT, R7, UR4, PT ;  /* 0x0000000407007c0c */ /* 0x000fda000bf06270 */
[----:B---3--:R-:W-:Y:S05]  /*1e10*/  @!P0 BRA `(.L_x_35) ;  /* 0xfffffff800c48947 */ /* 0x008fea000383ffff */
[----:B------:R-:W-:Y:S05]  /*1e20*/  EXIT ;  /* 0x000000000000794d */ /* 0x000fea0003800000 */
        .weak           $__internal_0_$__cuda_sm3x_div_rn_noftz_f32_slowpath
        .type           $__internal_0_$__cuda_sm3x_div_rn_noftz_f32_slowpath,@function
        .size           $__internal_0_$__cuda_sm3x_div_rn_noftz_f32_slowpath,(.L_x_134 - $__internal_0_$__cuda_sm3x_div_rn_noftz_f32_slowpath)
$__internal_0_$__cuda_sm3x_div_rn_noftz_f32_slowpath:
[----:B------:R-:W-:Y:S01]  /*1e30*/  SHF.R.U32.HI R10, RZ, 0x17, R3 ;  /* 0x00000017ff0a7819 */ /* 0x000fe20000011603 */
[----:B------:R-:W-:Y:S01]  /*1e40*/  BSSY.RECONVERGENT B2, `(.L_x_36) ;  /* 0x0000064000027945 */ /* 0x000fe20003800200 */
[----:B------:R-:W-:Y:S02]  /*1e50*/  SHF.R.U32.HI R15, RZ, 0x17, R0 ;  /* 0x00000017ff0f7819 */ /* 0x000fe40000011600 */
[----:B------:R-:W-:Y:S02]  /*1e60*/  LOP3.LUT R10, R10, 0xff, RZ, 0xc0, !PT ;  /* 0x000000ff0a0a7812 */ /* 0x000fe400078ec0ff */
[----:B------:R-:W-:Y:S02]  /*1e70*/  LOP3.LUT R15, R15, 0xff, RZ, 0xc0, !PT ;  /* 0x000000ff0f0f7812 */ /* 0x000fe400078ec0ff */
[----:B------:R-:W-:Y:S02]  /*1e80*/  IADD3 R14, PT, PT, R10, -0x1, RZ ;  /* 0xffffffff0a0e7810 */ /* 0x000fe40007ffe0ff */
[----:B------:R-:W-:Y:S01]  /*1e90*/  MOV R13, R3 ;  /* 0x00000003000d7202 */ /* 0x000fe20000000f00 */
[----:B------:R-:W-:Y:S01]  /*1ea0*/  VIADD R11, R15, 0xffffffff ;  /* 0xffffffff0f0b7836 */ /* 0x000fe20000000000 */
[----:B------:R-:W-:-:S04]  /*1eb0*/  ISETP.GT.U32.AND P0, PT, R14, 0xfd, PT ;  /* 0x000000fd0e00780c */ /* 0x000fc80003f04070 */
[----:B------:R-:W-:-:S13]  /*1ec0*/  ISETP.GT.U32.OR P0, PT, R11, 0xfd, P0 ;  /* 0x000000fd0b00780c */ /* 0x000fda0000704470 */
[----:B------:R-:W-:Y:S01]  /*1ed0*/  @!P0 IMAD.MOV.U32 R11, RZ, RZ, RZ ;  /* 0x000000ffff0b8224 */ /* 0x000fe200078e00ff */
[----:B------:R-:W-:Y:S06]  /*1ee0*/  @!P0 BRA `(.L_x_37) ;  /* 0x0000000000608947 */ /* 0x000fec0003800000 */
[----:B------:R-:W-:Y:S02]  /*1ef0*/  FSETP.GTU.FTZ.AND P0, PT, |R0|, +INF , PT ;  /* 0x7f8000000000780b */ /* 0x000fe40003f1c200 */
[----:B------:R-:W-:-:S04]  /*1f00*/  FSETP.GTU.FTZ.AND P1, PT, |R3|, +INF , PT ;  /* 0x7f8000000300780b */ /* 0x000fc80003f3c200 */
[----:B------:R-:W-:-:S13]  /*1f10*/  PLOP3.LUT P0, PT, P0, P1, PT, 0xf8, 0x8f ;  /* 0x00000000008f781c */ /* 0x000fda0000703f70 */
[----:B------:R-:W-:Y:S05]  /*1f20*/  @P0 BRA `(.L_x_38) ;  /* 0x0000000400500947 */ /* 0x000fea0003800000 */
[----:B------:R-:W-:-:S13]  /*1f30*/  LOP3.LUT P0, RZ, R13, 0x7fffffff, R0, 0xc8, !PT ;  /* 0x7fffffff0dff7812 */ /* 0x000fda000780c800 */
[----:B------:R-:W-:Y:S05]  /*1f40*/  @!P0 BRA `(.L_x_39) ;  /* 0x0000000400408947 */ /* 0x000fea0003800000 */
[C---:B------:R-:W-:Y:S02]  /*1f50*/  FSETP.NEU.FTZ.AND P3, PT, |R0|.reuse, +INF , PT ;  /* 0x7f8000000000780b */ /* 0x040fe40003f7d200 */
[----:B------:R-:W-:Y:S02]  /*1f60*/  FSETP.NEU.FTZ.AND P1, PT, |R3|, +INF , PT ;  /* 0x7f8000000300780b */ /* 0x000fe40003f3d200 */
[----:B------:R-:W-:-:S11]  /*1f70*/  FSETP.NEU.FTZ.AND P0, PT, |R0|, +INF , PT ;  /* 0x7f8000000000780b */ /* 0x000fd60003f1d200 */
[----:B------:R-:W-:Y:S05]  /*1f80*/  @!P1 BRA !P3, `(.L_x_39) ;  /* 0x0000000400309947 */ /* 0x000fea0005800000 */
[----:B------:R-:W-:-:S04]  /*1f90*/  LOP3.LUT P3, RZ, R0, 0x7fffffff, RZ, 0xc0, !PT ;  /* 0x7fffffff00ff7812 */ /* 0x000fc8000786c0ff */
[----:B------:R-:W-:-:S13]  /*1fa0*/  PLOP3.LUT P1, PT, P1, P3, PT, 0x2f, 0xf2 ;  /* 0x0000000000f2781c */ /* 0x000fda0000f26577 */
[----:B------:R-:W-:Y:S05]  /*1fb0*/  @P1 BRA `(.L_x_40) ;  /* 0x00000004001c1947 */ /* 0x000fea0003800000 */
[----:B------:R-:W-:-:S04]  /*1fc0*/  LOP3.LUT P1, RZ, R13, 0x7fffffff, RZ, 0xc0, !PT ;  /* 0x7fffffff0dff7812 */ /* 0x000fc8000782c0ff */
[----:B------:R-:W-:-:S13]  /*1fd0*/  PLOP3.LUT P0, PT, P0, P1, PT, 0x2f, 0xf2 ;  /* 0x0000000000f2781c */ /* 0x000fda0000702577 */
[----:B------:R-:W-:Y:S05]  /*1fe0*/  @P0 BRA `(.L_x_41) ;  /* 0x0000000400040947 */ /* 0x000fea0003800000 */
[----:B------:R-:W-:Y:S02]  /*1ff0*/  IADD3 R11, PT, PT, R15, -0x1, RZ ;  /* 0xffffffff0f0b7810 */ /* 0x000fe40007ffe0ff */
[----:B------:R-:W-:Y:S02]  /*2000*/  ISETP.GE.AND P1, PT, R14, RZ, PT ;  /* 0x000000ff0e00720c */ /* 0x000fe40003f26270 */
[----:B------:R-:W-:-:S11]  /*2010*/  ISETP.GE.AND P0, PT, R11, RZ, PT ;  /* 0x000000ff0b00720c */ /* 0x000fd60003f06270 */
[----:B------:R-:W-:Y:S02]  /*2020*/  @!P1 FFMA R13, R3, 1.84467440737095516160e+19, RZ ;  /* 0x5f800000030d9823 */ /* 0x000fe400000000ff */
[----:B------:R-:W-:Y:S01]  /*2030*/  @P0 IMAD.MOV.U32 R11, RZ, RZ, RZ ;  /* 0x000000ffff0b0224 */ /* 0x000fe200078e00ff */
[----:B------:R-:W-:Y:S01]  /*2040*/  @!P0 MOV R11, 0xffffffc0 ;  /* 0xffffffc0000b8802 */ /* 0x000fe20000000f00 */
[----:B------:R-:W-:-:S04]  /*2050*/  @!P0 FFMA R0, R0, 1.84467440737095516160e+19, RZ ;  /* 0x5f80000000008823 */ /* 0x000fc800000000ff */
[----:B------:R-:W-:-:S07]  /*2060*/  @!P1 VIADD R11, R11, 0x40 ;  /* 0x000000400b0b9836 */ /* 0x000fce0000000000 */
.L_x_37:
[----:B------:R-:W-:Y:S01]  /*2070*/  LEA R14, R10, 0xc0800000, 0x17 ;  /* 0xc08000000a0e7811 */ /* 0x000fe200078eb8ff */
[----:B------:R-:W-:Y:S01]  /*2080*/  VIADD R15, R15, 0xffffff81 ;  /* 0xffffff810f0f7836 */ /* 0x000fe20000000000 */
[----:B------:R-:W-:Y:S02]  /*2090*/  BSSY.RECONVERGENT B3, `(.L_x_42) ;  /* 0x0000035000037945 */ /* 0x000fe40003800200 */
[----:B------:R-:W-:Y:S01]  /*20a0*/  IADD3 R18, PT, PT, -R14, R13, RZ ;  /* 0x0000000d0e127210 */ /* 0x000fe20007ffe1ff */
[----:B------:R-:W-:-:S03]  /*20b0*/  IMAD R0, R15, -0x800000, R0 ;  /* 0xff8000000f007824 */ /* 0x000fc600078e0200 */
[----:B------:R0:W1:Y:S01]  /*20c0*/  MUFU.RCP R14, R18 ;  /* 0x00000012000e7308 */ /* 0x0000620000001000 */
[----:B------:R-:W-:Y:S01]  /*20d0*/  FADD.FTZ R13, -R18, -RZ ;  /* 0x800000ff120d7221 */ /* 0x000fe20000010100 */
[----:B0-----:R-:W-:-:S04]  /*20e0*/  IADD3 R18, PT, PT, R15, 0x7f, -R10 ;  /* 0x0000007f0f127810 */ /* 0x001fc80007ffe80a */
[----:B------:R-:W-:Y:S01]  /*20f0*/  IADD3 R18, PT, PT, R18, R11, RZ ;  /* 0x0000000b12127210 */ /* 0x000fe20007ffe0ff */
[----:B-1----:R-:W-:-:S04]  /*2100*/  FFMA R19, R14, R13, 1 ;  /* 0x3f8000000e137423 */ /* 0x002fc8000000000d */
[----:B------:R-:W-:-:S04]  /*2110*/  FFMA R14, R14, R19, R14 ;  /* 0x000000130e0e7223 */ /* 0x000fc8000000000e */
[----:B------:R-:W-:-:S04]  /*2120*/  FFMA R19, R0, R14, RZ ;  /* 0x0000000e00137223 */ /* 0x000fc800000000ff */
[----:B------:R-:W-:-:S04]  /*2130*/  FFMA R20, R13, R19, R0 ;  /* 0x000000130d147223 */ /* 0x000fc80000000000 */
[----:B------:R-:W-:-:S04]  /*2140*/  FFMA R19, R14, R20, R19 ;  /* 0x000000140e137223 */ /* 0x000fc80000000013 */
[----:B------:R-:W-:-:S04]  /*2150*/  FFMA R0, R13, R19, R0 ;  /* 0x000000130d007223 */ /* 0x000fc80000000000 */
[----:B------:R-:W-:-:S05]  /*2160*/  FFMA R13, R14, R0, R19 ;  /* 0x000000000e0d7223 */ /* 0x000fca0000000013 */
[----:B------:R-:W-:-:S04]  /*2170*/  SHF.R.U32.HI R10, RZ, 0x17, R13 ;  /* 0x00000017ff0a7819 */ /* 0x000fc8000001160d */
[----:B------:R-:W-:-:S05]  /*2180*/  LOP3.LUT R10, R10, 0xff, RZ, 0xc0, !PT ;  /* 0x000000ff0a0a7812 */ /* 0x000fca00078ec0ff */
[----:B------:R-:W-:-:S05]  /*2190*/  IMAD.IADD R10, R10, 0x1, R18 ;  /* 0x000000010a0a7824 */ /* 0x000fca00078e0212 */
[----:B------:R-:W-:-:S04]  /*21a0*/  IADD3 R11, PT, PT, R10, -0x1, RZ ;  /* 0xffffffff0a0b7810 */ /* 0x000fc80007ffe0ff */
[----:B------:R-:W-:-:S13]  /*21b0*/  ISETP.GE.U32.AND P0, PT, R11, 0xfe, PT ;  /* 0x000000fe0b00780c */ /* 0x000fda0003f06070 */
[----:B------:R-:W-:Y:S05]  /*21c0*/  @!P0 BRA `(.L_x_43) ;  /* 0x0000000000808947 */ /* 0x000fea0003800000 */
[----:B------:R-:W-:-:S13]  /*21d0*/  ISETP.GT.AND P0, PT, R10, 0xfe, PT ;  /* 0x000000fe0a00780c */ /* 0x000fda0003f04270 */
[----:B------:R-:W-:Y:S05]  /*21e0*/  @P0 BRA `(.L_x_44) ;  /* 0x00000000006c0947 */ /* 0x000fea0003800000 */
[----:B------:R-:W-:-:S13]  /*21f0*/  ISETP.GE.AND P0, PT, R10, 0x1, PT ;  /* 0x000000010a00780c */ /* 0x000fda0003f06270 */
[----:B------:R-:W-:Y:S05]  /*2200*/  @P0 BRA `(.L_x_45) ;  /* 0x0000000000740947 */ /* 0x000fea0003800000 */
[----:B------:R-:W-:Y:S02]  /*2210*/  ISETP.GE.AND P0, PT, R10, -0x18, PT ;  /* 0xffffffe80a00780c */ /* 0x000fe40003f06270 */
[----:B------:R-:W-:-:S11]  /*2220*/  LOP3.LUT R13, R13, 0x80000000, RZ, 0xc0, !PT ;  /* 0x800000000d0d7812 */ /* 0x000fd600078ec0ff */
[----:B------:R-:W-:Y:S05]  /*2230*/  @!P0 BRA `(.L_x_45) ;  /* 0x0000000000688947 */ /* 0x000fea0003800000 */
[-CC-:B------:R-:W-:Y:S01]  /*2240*/  FFMA.RZ R11, R14, R0.reuse, R19.reuse ;  /* 0x000000000e0b7223 */ /* 0x180fe2000000c013 */
[C---:B------:R-:W-:Y:S02]  /*2250*/  ISETP.NE.AND P3, PT, R10.reuse, RZ, PT ;  /* 0x000000ff0a00720c */ /* 0x040fe40003f65270 */
[----:B------:R-:W-:Y:S02]  /*2260*/  ISETP.NE.AND P1, PT, R10, RZ, PT ;  /* 0x000000ff0a00720c */ /* 0x000fe40003f25270 */
[----:B------:R-:W-:Y:S01]  /*2270*/  LOP3.LUT R15, R11, 0x7fffff, RZ, 0xc0, !PT ;  /* 0x007fffff0b0f7812 */ /* 0x000fe200078ec0ff */
[CCC-:B------:R-:W-:Y:S01]  /*2280*/  FFMA.RP R11, R14.reuse, R0.reuse, R19.reuse ;  /* 0x000000000e0b7223 */ /* 0x1c0fe20000008013 */
[----:B------:R-:W-:Y:S01]  /*2290*/  FFMA.RM R0, R14, R0, R19 ;  /* 0x000000000e007223 */ /* 0x000fe20000004013 */
[C---:B------:R-:W-:Y:S01]  /*22a0*/  VIADD R14, R10.reuse, 0x20 ;  /* 0x000000200a0e7836 */ /* 0x040fe20000000000 */
[----:B------:R-:W-:Y:S02]  /*22b0*/  LOP3.LUT R15, R15, 0x800000, RZ, 0xfc, !PT ;  /* 0x008000000f0f7812 */ /* 0x000fe400078efcff */
[----:B------:R-:W-:-:S02]  /*22c0*/  IADD3 R10, PT, PT, -R10, RZ, RZ ;  /* 0x000000ff0a0a7210 */ /* 0x000fc40007ffe1ff */
[----:B------:R-:W-:Y:S02]  /*22d0*/  SHF.L.U32 R14, R15, R14, RZ ;  /* 0x0000000e0f0e7219 */ /* 0x000fe400000006ff */
[----:B------:R-:W-:Y:S02]  /*22e0*/  FSETP.NEU.FTZ.AND P0, PT, R11, R0, PT ;  /* 0x000000000b00720b */ /* 0x000fe40003f1d000 */
[----:B------:R-:W-:Y:S02]  /*22f0*/  SEL R0, R10, RZ, P3 ;  /* 0x000000ff0a007207 */ /* 0x000fe40001800000 */
[----:B------:R-:W-:Y:S02]  /*2300*/  ISETP.NE.AND P1, PT, R14, RZ, P1 ;  /* 0x000000ff0e00720c */ /* 0x000fe40000f25270 */
[----:B------:R-:W-:Y:S02]  /*2310*/  SHF.R.U32.HI R0, RZ, R0, R15 ;  /* 0x00000000ff007219 */ /* 0x000fe4000001160f */
[----:B------:R-:W-:-:S02]  /*2320*/  PLOP3.LUT P0, PT, P0, P1, PT, 0xf8, 0x8f ;  /* 0x00000000008f781c */ /* 0x000fc40000703f70 */
[----:B------:R-:W-:Y:S02]  /*2330*/  SHF.R.U32.HI R11, RZ, 0x1, R0 ;  /* 0x00000001ff0b7819 */ /* 0x000fe40000011600 */
[----:B------:R-:W-:-:S04]  /*2340*/  SEL R10, RZ, 0x1, !P0 ;  /* 0x00000001ff0a7807 */ /* 0x000fc80004000000 */
[----:B------:R-:W-:-:S04]  /*2350*/  LOP3.LUT R15, R10, 0x1, R11, 0xf8, !PT ;  /* 0x000000010a0f7812 */ /* 0x000fc800078ef80b */
[----:B------:R-:W-:-:S05]  /*2360*/  LOP3.LUT R0, R15, R0, RZ, 0xc0, !PT ;  /* 0x000000000f007212 */ /* 0x000fca00078ec0ff */
[----:B------:R-:W-:-:S05]  /*2370*/  IMAD.IADD R0, R11, 0x1, R0 ;  /* 0x000000010b007824 */ /* 0x000fca00078e0200 */
[----:B------:R-:W-:Y:S01]  /*2380*/  LOP3.LUT R13, R0, R13, RZ, 0xfc, !PT ;  /* 0x0000000d000d7212 */ /* 0x000fe200078efcff */
[----:B------:R-:W-:Y:S06]  /*2390*/  BRA `(.L_x_45) ;  /* 0x0000000000107947 */ /* 0x000fec0003800000 */
.L_x_44:
[----:B------:R-:W-:-:S04]  /*23a0*/  LOP3.LUT R13, R13, 0x80000000, RZ, 0xc0, !PT ;  /* 0x800000000d0d7812 */ /* 0x000fc800078ec0ff */
[----:B------:R-:W-:Y:S01]  /*23b0*/  LOP3.LUT R13, R13, 0x7f800000, RZ, 0xfc, !PT ;  /* 0x7f8000000d0d7812 */ /* 0x000fe200078efcff */
[----:B------:R-:W-:Y:S06]  /*23c0*/  BRA `(.L_x_45) ;  /* 0x0000000000047947 */ /* 0x000fec0003800000 */
.L_x_43:
[----:B------:R-:W-:-:S07]  /*23d0*/  LEA R13, R18, R13, 0x17 ;  /* 0x0000000d120d7211 */ /* 0x000fce00078eb8ff */
.L_x_45:
[----:B------:R-:W-:Y:S05]  /*23e0*/  BSYNC.RECONVERGENT B3 ;  /* 0x0000000000037941 */ /* 0x000fea0003800200 */
.L_x_42:
[----:B------:R-:W-:Y:S05]  /*23f0*/  BRA `(.L_x_46) ;  /* 0x0000000000207947 */ /* 0x000fea0003800000 */
.L_x_41:
[----:B------:R-:W-:-:S04]  /*2400*/  LOP3.LUT R13, R13, 0x80000000, R0, 0x48, !PT ;  /* 0x800000000d0d7812 */ /* 0x000fc800078e4800 */
[----:B------:R-:W-:Y:S01]  /*2410*/  LOP3.LUT R13, R13, 0x7f800000, RZ, 0xfc, !PT ;  /* 0x7f8000000d0d7812 */ /* 0x000fe200078efcff */
[----:B------:R-:W-:Y:S06]  /*2420*/  BRA `(.L_x_46) ;  /* 0x0000000000147947 */ /* 0x000fec0003800000 */
.L_x_40:
[----:B------:R-:W-:Y:S01]  /*2430*/  LOP3.LUT R13, R13, 0x80000000, R0, 0x48, !PT ;  /* 0x800000000d0d7812 */ /* 0x000fe200078e4800 */
[----:B------:R-:W-:Y:S06]  /*2440*/  BRA `(.L_x_46) ;  /* 0x00000000000c7947 */ /* 0x000fec0003800000 */
.L_x_39:
[----:B------:R-:W0:Y:S01]  /*2450*/  MUFU.RSQ R13, -QNAN ;  /* 0xffc00000000d7908 */ /* 0x000e220000001400 */
[----:B------:R-:W-:Y:S05]  /*2460*/  BRA `(.L_x_46) ;  /* 0x0000000000047947 */ /* 0x000fea0003800000 */
.L_x_38:
[----:B------:R-:W-:-:S07]  /*2470*/  FADD.FTZ R13, R0, R3 ;  /* 0x00000003000d7221 */ /* 0x000fce0000010000 */
.L_x_46:
[----:B------:R-:W-:Y:S05]  /*2480*/  BSYNC.RECONVERGENT B2 ;  /* 0x0000000000027941 */ /* 0x000fea0003800200 */
.L_x_36:
[----:B------:R-:W-:Y:S02]  /*2490*/  HFMA2 R11, -RZ, RZ, 0, 0 ;  /* 0x00000000ff0b7431 */ /* 0x000fe400000001ff */
[----:B------:R-:W-:-:S04]  /*24a0*/  IMAD.MOV.U32 R10, RZ, RZ, R12 ;  /* 0x000000ffff0a7224 */ /* 0x000fc800078e000c */
[----:B0-----:R-:W-:Y:S05]  /*24b0*/  RET.REL.NODEC R10 `(_Z23softmax_forward_kernel2PfPKfii) ;  /* 0xffffffd80ad07950 */ /* 0x001fea0003c3ffff */
.L_x_47:
[----:B------:R-:W-:-:S00]  /*24c0*/  BRA `(.L_x_47) ;  /* 0xfffffffc00fc7947 */ /* 0x000fc0000383ffff */
[----:B------:R-:W-:-:S00]  /*24d0*/  NOP ;  /* 0x0000000000007918 */ /* 0x000fc00000000000 */
        /* <DEDUP_REMOVED lines=10> */
.L_x_134:


//--------------------- .text._Z23softmax_forward_kernel1PfS_ii --------------------------
	.section	.text._Z23softmax_forward_kernel1PfS_ii,"ax",@progbits
	.align	128
        .global         _Z23softmax_forward_kernel1PfS_ii
        .type           _Z23softmax_forward_kernel1PfS_ii,@function
        .size           _Z23softmax_forward_kernel1PfS_ii,(.L_x_135 - _Z23softmax_forward_kernel1PfS_ii)
        .other          _Z23softmax_forward_kernel1PfS_ii,@"STO_CUDA_ENTRY STV_DEFAULT"
_Z23softmax_forward_kernel1PfS_ii:
.text._Z23softmax_forward_kernel1PfS_ii:
[----:B------:R-:W-:Y:S01]  /*0000*/  LDC R1, c[0x0][0x37c] ;  /* 0x0000df00ff017b82 */ /* 0x000fe20000000800 */
[----:B------:R-:W0:Y:S01]  /*0010*/  S2R R7, SR_TID.X ;  /* 0x0000000000077919 */ /* 0x000e220000002100 */
[----:B------:R-:W0:Y:S01]  /*0020*/  LDCU UR4, c[0x0][0x360] ;  /* 0x00006c00ff0477ac */ /* 0x000e220008000800 */
[----:B------:R-:W0:Y:S01]  /*0030*/  S2R R0, SR_CTAID.X ;  /* 0x0000000000007919 */ /* 0x000e220000002500 */
[----:B------:R-:W1:Y:S01]  /*0040*/  LDCU UR5, c[0x0][0x390] ;  /* 0x00007200ff0577ac */ /* 0x000e620008000800 */
[----:B0-----:R-:W-:-:S05]  /*0050*/  IMAD R7, R0, UR4, R7 ;  /* 0x0000000400077c24 */ /* 0x001fca000f8e0207 */
[----:B-1----:R-:W-:-:S13]  /*0060*/  ISETP.GE.AND P0, PT, R7, UR5, PT ;  /* 0x0000000507007c0c */ /* 0x002fda000bf06270 */
[----:B------:R-:W-:Y:S05]  /*0070*/  @P0 EXIT ;  /* 0x000000000000094d */ /* 0x000fea0003800000 */
[----:B------:R-:W0:Y:S01]  /*0080*/  LDCU UR4, c[0x0][0x394] ;  /* 0x00007280ff0477ac */ /* 0x000e220008000800 */
[----:B------:R-:W-:Y:S01]  /*0090*/  MOV R0, 0xff800000 ;  /* 0xff80000000007802 */ /* 0x000fe20000000f00 */
[----:B------:R-:W1:Y:S01]  /*00a0*/  LDCU.64 UR6, c[0x0][0x388] ;  /* 0x00007100ff0677ac */ /* 0x000e620008000a00 */
[----:B------:R-:W2:Y:S01]  /*00b0*/  LDCU.64 UR8, c[0x0][0x358] ;  /* 0x00006b00ff0877ac */ /* 0x000ea20008000a00 */
[----:B0-----:R-:W-:Y:S01]  /*00c0*/  IMAD R7, R7, UR4, RZ ;  /* 0x0000000407077c24 */ /* 0x001fe2000f8e02ff */
[----:B------:R-:W-:-:S03]  /*00d0*/  UISETP.GE.AND UP0, UPT, UR4, 0x1, UPT ;  /* 0x000000010400788c */ /* 0x000fc6000bf06270 */
[----:B------:R-:W-:Y:S01]  /*00e0*/  IMAD.WIDE R4, R7, 0x4, RZ ;  /* 0x0000000407047825 */ /* 0x000fe200078e02ff */
[----:B------:R-:W-:Y:S02]  /*00f0*/  SHF.R.S32.HI R10, RZ, 0x1f, R7 ;  /* 0x0000001fff0a7819 */ /* 0x000fe40000011407 */
[----:B-1----:R-:W-:-:S04]  /*0100*/  IADD3 R8, P0, PT, R4, UR6, RZ ;  /* 0x0000000604087c10 */ /* 0x002fc8000ff1e0ff */
[----:B------:R-:W-:Y:S01]  /*0110*/  IADD3.X R9, PT, PT, R5, UR7, RZ, P0, !PT ;  /* 0x0000000705097c10 */ /* 0x000fe200087fe4ff */
[----:B--2---:R-:W-:Y:S08]  /*0120*/  BRA.U !UP0, `(.L_x_48) ;  /* 0x0000000508647547 */ /* 0x004ff0000b800000 */
[----:B------:R-:W-:Y:S01]  /*0130*/  UISETP.GE.U32.AND UP1, UPT, UR4, 0x10, UPT ;  /* 0x000000100400788c */ /* 0x000fe2000bf26070 */
[----:B------:R-:W-:Y:S01]  /*0140*/  HFMA2 R11, -RZ, RZ, 0, 0 ;  /* 0x00000000ff0b7431 */ /* 0x000fe200000001ff */
[----:B------:R-:W-:Y:S01]  /*0150*/  ULOP3.LUT UR5, UR4, 0xf, URZ, 0xc0, !UPT ;  /* 0x0000000f04057892 */ /* 0x000fe2000f8ec0ff */
[----:B------:R-:W-:-:S03]  /*0160*/  MOV R0, 0xff800000 ;  /* 0xff80000000007802 */ /* 0x000fc60000000f00 */
[----:B------:R-:W-:-:S03]  /*0170*/  UISETP.NE.AND UP0, UPT, UR5, URZ, UPT ;  /* 0x000000ff0500728c */ /* 0x000fc6000bf05270 */
[----:B------:R-:W-:Y:S08]  /*0180*/  BRA.U !UP1, `(.L_x_49) ;  /* 0x0000000109907547 */ /* 0x000ff0000b800000 */
[----:B------:R-:W-:Y:S01]  /*0190*/  ULOP3.LUT UR4, UR4, 0x7ffffff0, URZ, 0xc0, !UPT ;  /* 0x7ffffff004047892 */ /* 0x000fe2000f8ec0ff */
[----:B------:R-:W-:Y:S02]  /*01a0*/  IADD3 R16, P0, PT, R8, 0x20, RZ ;  /* 0x0000002008107810 */ /* 0x000fe40007f1e0ff */
[----:B------:R-:W-:Y:S01]  /*01b0*/  MOV R0, 0xff800000 ;  /* 0xff80000000007802 */ /* 0x000fe20000000f00 */
[----:B------:R-:W-:Y:S01]  /*01c0*/  UIADD3 UR6, UPT, UPT, -UR4, URZ, URZ ;  /* 0x000000ff04067290 */ /* 0x000fe2000fffe1ff */
[----:B------:R-:W-:Y:S02]  /*01d0*/  IADD3.X R3, PT, PT, RZ, R9, RZ, P0, !PT ;  /* 0x00000009ff037210 */ /* 0x000fe400007fe4ff */
[----:B------:R-:W-:-:S09]  /*01e0*/  MOV R11, UR4 ;  /* 0x00000004000b7c02 */ /* 0x000fd20008000f00 */
.L_x_50:
[----:B------:R-:W-:-:S05]  /*01f0*/  MOV R2, R16 ;  /* 0x0000001000027202 */ /* 0x000fca0000000f00 */
[----:B------:R-:W2:Y:S04]  /*0200*/  LDG.E R21, desc[UR8][R2.64+-0x20] ;  /* 0xffffe00802157981 */ /* 0x000ea8000c1e1900 */
[----:B------:R-:W2:Y:S04]  /*0210*/  LDG.E R18, desc[UR8][R2.64+-0x1c] ;  /* 0xffffe40802127981 */ /* 0x000ea8000c1e1900 */
[----:B------:R-:W3:Y:S04]  /*0220*/  LDG.E R23, desc[UR8][R2.64+-0x18] ;  /* 0xffffe80802177981 */ /* 0x000ee8000c1e1900 */
[----:B------:R-:W3:Y:S04]  /*0230*/  LDG.E R20, desc[UR8][R2.64+-0x14] ;  /* 0xffffec0802147981 */ /* 0x000ee8000c1e1900 */
[----:B------:R-:W4:Y:S04]  /*0240*/  LDG.E R25, desc[UR8][R2.64+-0x10] ;  /* 0xfffff00802197981 */ /* 0x000f28000c1e1900 */
[----:B------:R-:W4:Y:S04]  /*0250*/  LDG.E R22, desc[UR8][R2.64+-0xc] ;  /* 0xfffff40802167981 */ /* 0x000f28000c1e1900 */
[----:B------:R-:W5:Y:S04]  /*0260*/  LDG.E R27, desc[UR8][R2.64+-0x8] ;  /* 0xfffff808021b7981 */ /* 0x000f68000c1e1900 */
        /* <DEDUP_REMOVED lines=8> */
[----:B------:R0:W5:Y:S01]  /*02f0*/  LDG.E R6, desc[UR8][R2.64+0x1c] ;  /* 0x00001c0802067981 */ /* 0x000162000c1e1900 */
[----:B------:R-:W-:-:S04]  /*0300*/  UIADD3 UR6, UPT, UPT, UR6, 0x10, URZ ;  /* 0x0000001006067890 */ /* 0x000fc8000fffe0ff */
[----:B------:R-:W-:Y:S01]  /*0310*/  UISETP.NE.AND UP1, UPT, UR6, URZ, UPT ;  /* 0x000000ff0600728c */ /* 0x000fe2000bf25270 */
[----:B--2---:R-:W-:-:S04]  /*0320*/  FMNMX3 R18, R0, R21, R18, !PT ;  /* 0x0000001500127276 */ /* 0x004fc80007800012 */
[----:B---3--:R-:W-:-:S04]  /*0330*/  FMNMX3 R18, R18, R23, R20, !PT ;  /* 0x0000001712127276 */ /* 0x008fc80007800014 */
[----:B----4-:R-:W-:-:S04]  /*0340*/  FMNMX3 R18, R18, R25, R22, !PT ;  /* 0x0000001912127276 */ /* 0x010fc80007800016 */
[----:B-----5:R-:W-:-:S04]  /*0350*/  FMNMX3 R18, R18, R27, R24, !PT ;  /* 0x0000001b12127276 */ /* 0x020fc80007800018 */
[----:B------:R-:W-:-:S04]  /*0360*/  FMNMX3 R16, R18, R16, R19, !PT ;  /* 0x0000001012107276 */ /* 0x000fc80007800013 */
[----:B------:R-:W-:Y:S02]  /*0370*/  FMNMX3 R14, R16, R17, R14, !PT ;  /* 0x00000011100e7276 */ /* 0x000fe4000780000e */
[----:B------:R-:W-:-:S04]  /*0380*/  IADD3 R16, P0, PT, R2, 0x40, RZ ;  /* 0x0000004002107810 */ /* 0x000fc80007f1e0ff */
[----:B0-----:R-:W-:Y:S02]  /*0390*/  IADD3.X R3, PT, PT, RZ, R3, RZ, P0, !PT ;  /* 0x00000003ff037210 */ /* 0x001fe400007fe4ff */
[----:B------:R-:W-:-:S04]  /*03a0*/  FMNMX3 R12, R14, R15, R12, !PT ;  /* 0x0000000f0e0c7276 */ /* 0x000fc8000780000c */
[----:B------:R-:W-:Y:S01]  /*03b0*/  FMNMX3 R0, R12, R13, R6, !PT ;  /* 0x0000000d0c007276 */ /* 0x000fe20007800006 */
[----:B------:R-:W-:Y:S06]  /*03c0*/  BRA.U UP1, `(.L_x_50) ;  /* 0xfffffffd01887547 */ /* 0x000fec000b83ffff */
.L_x_49:
[----:B------:R-:W-:Y:S05]  /*03d0*/  BRA.U !UP0, `(.L_x_48) ;  /* 0x0000000108b87547 */ /* 0x000fea000b800000 */
[----:B------:R-:W0:Y:S01]  /*03e0*/  LDCU UR4, c[0x0][0x394] ;  /* 0x00007280ff0477ac */ /* 0x000e220008000800 */
[----:B------:R-:W-:Y:S02]  /*03f0*/  UISETP.GE.U32.AND UP0, UPT, UR5, 0x8, UPT ;  /* 0x000000080500788c */ /* 0x000fe4000bf06070 */
[----:B0-----:R-:W-:-:S04]  /*0400*/  ULOP3.LUT UR6, UR4, 0x7, URZ, 0xc0, !UPT ;  /* 0x0000000704067892 */ /* 0x001fc8000f8ec0ff */
[----:B------:R-:W-:-:S03]  /*0410*/  UISETP.NE.AND UP1, UPT, UR6, URZ, UPT ;  /* 0x000000ff0600728c */ /* 0x000fc6000bf25270 */
[----:B------:R-:W-:Y:S08]  /*0420*/  BRA.U !UP0, `(.L_x_51) ;  /* 0x0000000108387547 */ /* 0x000ff0000b800000 */
[----:B------:R-:W-:-:S05]  /*0430*/  IMAD.WIDE.U32 R2, R11, 0x4, R8 ;  /* 0x000000040b027825 */ /* 0x000fca00078e0008 */
[----:B------:R-:W2:Y:S04]  /*0440*/  LDG.E R13, desc[UR8][R2.64] ;  /* 0x00000008020d7981 */ /* 0x000ea8000c1e1900 */
[----:B------:R-:W2:Y:S04]  /*0450*/  LDG.E R6, desc[UR8][R2.64+0x4] ;  /* 0x0000040802067981 */ /* 0x000ea8000c1e1900 */
[----:B------:R-:W3:Y:S04]  /*0460*/  LDG.E R15, desc[UR8][R2.64+0x8] ;  /* 0x00000808020f7981 */ /* 0x000ee8000c1e1900 */
[----:B------:R-:W3:Y:S04]  /*0470*/  LDG.E R12, desc[UR8][R2.64+0xc] ;  /* 0x00000c08020c7981 */ /* 0x000ee8000c1e1900 */
[----:B------:R-:W4:Y:S04]  /*0480*/  LDG.E R17, desc[UR8][R2.64+0x10] ;  /* 0x0000100802117981 */ /* 0x000f28000c1e1900 */
[----:B------:R-:W4:Y:S04]  /*0490*/  LDG.E R14, desc[UR8][R2.64+0x14] ;  /* 0x00001408020e7981 */ /* 0x000f28000c1e1900 */
[----:B------:R-:W5:Y:S04]  /*04a0*/  LDG.E R19, desc[UR8][R2.64+0x18] ;  /* 0x0000180802137981 */ /* 0x000f68000c1e1900 */
[----:B------:R-:W5:Y:S01]  /*04b0*/  LDG.E R16, desc[UR8][R2.64+0x1c] ;  /* 0x00001c0802107981 */ /* 0x000f62000c1e1900 */
[----:B------:R-:W-:-:S02]  /*04c0*/  IADD3 R11, PT, PT, R11, 0x8, RZ ;  /* 0x000000080b0b7810 */ /* 0x000fc40007ffe0ff */
[----:B--2---:R-:W-:-:S04]  /*04d0*/  FMNMX3 R6, R0, R13, R6, !PT ;  /* 0x0000000d00067276 */ /* 0x004fc80007800006 */
[----:B---3--:R-:W-:-:S04]  /*04e0*/  FMNMX3 R6, R6, R15, R12, !PT ;  /* 0x0000000f06067276 */ /* 0x008fc8000780000c */
[----:B----4-:R-:W-:-:S04]  /*04f0*/  FMNMX3 R6, R6, R17, R14, !PT ;  /* 0x0000001106067276 */ /* 0x010fc8000780000e */
[----:B-----5:R-:W-:-:S07]  /*0500*/  FMNMX3 R0, R6, R19, R16, !PT ;  /* 0x0000001306007276 */ /* 0x020fce0007800010 */
.L_x_51:
[----:B------:R-:W-:Y:S05]  /*0510*/  BRA.U !UP1, `(.L_x_48) ;  /* 0x0000000109687547 */ /* 0x000fea000b800000 */
[----:B------:R-:W-:Y:S02]  /*0520*/  UISETP.GE.U32.AND UP0, UPT, UR6, 0x4, UPT ;  /* 0x000000040600788c */ /* 0x000fe4000bf06070 */
[----:B------:R-:W-:-:S04]  /*0530*/  ULOP3.LUT UR4, UR4, 0x3, URZ, 0xc0, !UPT ;  /* 0x0000000304047892 */ /* 0x000fc8000f8ec0ff */
[----:B------:R-:W-:-:S03]  /*0540*/  UISETP.NE.AND UP1, UPT, UR4, URZ, UPT ;  /* 0x000000ff0400728c */ /* 0x000fc6000bf25270 */
[----:B------:R-:W-:Y:S08]  /*0550*/  BRA.U !UP0, `(.L_x_52) ;  /* 0x0000000108207547 */ /* 0x000ff0000b800000 */
[----:B------:R-:W-:-:S05]  /*0560*/  IMAD.WIDE.U32 R2, R11, 0x4, R8 ;  /* 0x000000040b027825 */ /* 0x000fca00078e0008 */
[----:B------:R-:W2:Y:S04]  /*0570*/  LDG.E R13, desc[UR8][R2.64] ;  /* 0x00000008020d7981 */ /* 0x000ea8000c1e1900 */
[----:B------:R-:W2:Y:S04]  /*0580*/  LDG.E R6, desc[UR8][R2.64+0x4] ;  /* 0x0000040802067981 */ /* 0x000ea8000c1e1900 */
[----:B------:R-:W3:Y:S04]  /*0590*/  LDG.E R15, desc[UR8][R2.64+0x8] ;  /* 0x00000808020f7981 */ /* 0x000ee8000c1e1900 */
[----:B------:R-:W3:Y:S01]  /*05a0*/  LDG.E R12, desc[UR8][R2.64+0xc] ;  /* 0x00000c08020c7981 */ /* 0x000ee2000c1e1900 */
[----:B------:R-:W-:-:S02]  /*05b0*/  IADD3 R11, PT, PT, R11, 0x4, RZ ;  /* 0x000000040b0b7810 */ /* 0x000fc40007ffe0ff */
[----:B--2---:R-:W-:-:S04]  /*05c0*/  FMNMX3 R0, R0, R13, R6, !PT ;  /* 0x0000000d00007276 */ /* 0x004fc80007800006 */
[----:B---3--:R-:W-:-:S07]  /*05d0*/  FMNMX3 R0, R0, R15, R12, !PT ;  /* 0x0000000f00007276 */ /* 0x008fce000780000c */
.L_x_52:
[----:B------:R-:W-:Y:S05]  /*05e0*/  BRA.U !UP1, `(.L_x_48) ;  /* 0x0000000109347547 */ /* 0x000fea000b800000 */
[----:B------:R-:W0:Y:S01]  /*05f0*/  LDCU.64 UR6, c[0x0][0x388] ;  /* 0x00007100ff0677ac */ /* 0x000e220008000a00 */
[----:B------:R-:W-:Y:S01]  /*0600*/  IMAD.WIDE.U32 R2, R11, 0x4, R4 ;  /* 0x000000040b027825 */ /* 0x000fe200078e0004 */
[----:B------:R-:W-:Y:S02]  /*0610*/  UIADD3 UR4, UPT, UPT, -UR4, URZ, URZ ;  /* 0x000000ff04047290 */ /* 0x000fe4000fffe1ff */
[----:B0-----:R-:W-:-:S04]  /*0620*/  IADD3 R2, P0, PT, R2, UR6, RZ ;  /* 0x0000000602027c10 */ /* 0x001fc8000ff1e0ff */
[----:B------:R-:W-:-:S09]  /*0630*/  IADD3.X R11, PT, PT, R3, UR7, RZ, P0, !PT ;  /* 0x00000007030b7c10 */ /* 0x000fd200087fe4ff */
.L_x_53:
[----:B------:R-:W-:-:S06]  /*0640*/  MOV R3, R11 ;  /* 0x0000000b00037202 */ /* 0x000fcc0000000f00 */
[----:B------:R0:W2:Y:S01]  /*0650*/  LDG.E R3, desc[UR8][R2.64] ;  /* 0x0000000802037981 */ /* 0x0000a2000c1e1900 */
[----:B------:R-:W-:-:S04]  /*0660*/  UIADD3 UR4, UPT, UPT, UR4, 0x1, URZ ;  /* 0x0000000104047890 */ /* 0x000fc8000fffe0ff */
[----:B------:R-:W-:Y:S01]  /*0670*/  UISETP.NE.AND UP0, UPT, UR4, URZ, UPT ;  /* 0x000000ff0400728c */ /* 0x000fe2000bf05270 */
[----:B0-----:R-:W-:-:S04]  /*0680*/  IADD3 R2, P0, PT, R2, 0x4, RZ ;  /* 0x0000000402027810 */ /* 0x001fc80007f1e0ff */
[----:B------:R-:W-:Y:S02]  /*0690*/  IADD3.X R11, PT, PT, RZ, R11, RZ, P0, !PT ;  /* 0x0000000bff0b7210 */ /* 0x000fe400007fe4ff */
[----:B--2---:R-:W-:Y:S02]  /*06a0*/  FMNMX R0, R3, R0, !PT ;  /* 0x0000000003007209 */ /* 0x004fe40007800000 */
[----:B------:R-:W-:Y:S05]  /*06b0*/  BRA.U UP0, `(.L_x_53) ;  /* 0xfffffffd00e07547 */ /* 0x000fea000b83ffff */
.L_x_48:
[----:B------:R-:W0:Y:S01]  /*06c0*/  LDCU UR4, c[0x0][0x394] ;  /* 0x00007280ff0477ac */ /* 0x000e220008000800 */
[----:B------:R-:W-:Y:S01]  /*06d0*/  HFMA2 R3, -RZ, RZ, 0, 0 ;  /* 0x00000000ff037431 */ /* 0x000fe200000001ff */
[----:B------:R-:W1:Y:S01]  /*06e0*/  LDCU.64 UR6, c[0x0][0x380] ;  /* 0x00007000ff0677ac */ /* 0x000e620008000a00 */
[----:B0-----:R-:W-:Y:S01]  /*06f0*/  UISETP.GE.AND UP0, UPT, UR4, 0x1, UPT ;  /* 0x000000010400788c */ /* 0x001fe2000bf06270 */
[----:B-1----:R-:W-:-:S04]  /*0700*/  LEA R6, P0, R7, UR6, 0x2 ;  /* 0x0000000607067c11 */ /* 0x002fc8000f8010ff */
[----:B------:R-:W-:-:S04]  /*0710*/  LEA.HI.X R7, R7, UR7, R10, 0x2, P0 ;  /* 0x0000000707077c11 */ /* 0x000fc800080f140a */
[----:B------:R-:W-:Y:S05]  /*0720*/  BRA.U !UP0, `(.L_x_54) ;  /* 0x0000000d08a87547 */ /* 0x000fea000b800000 */
[----:B------:R-:W-:Y:S01]  /*0730*/  UISETP.GE.U32.AND UP1, UPT, UR4, 0x8, UPT ;  /* 0x000000080400788c */ /* 0x000fe2000bf26070 */
[----:B------:R-:W-:Y:S01]  /*0740*/  MOV R3, RZ ;  /* 0x000000ff00037202 */ /* 0x000fe20000000f00 */
[----:B------:R-:W-:Y:S01]  /*0750*/  ULOP3.LUT UR10, UR4, 0x7, URZ, 0xc0, !UPT ;  /* 0x00000007040a7892 */ /* 0x000fe2000f8ec0ff */
[----:B------:R-:W-:-:S03]  /*0760*/  MOV R15, RZ ;  /* 0x000000ff000f7202 */ /* 0x000fc60000000f00 */
[----:B------:R-:W-:-:S03]  /*0770*/  UISETP.NE.AND UP0, UPT, UR10, URZ, UPT ;  /* 0x000000ff0a00728c */ /* 0x000fc6000bf05270 */
[----:B------:R-:W-:Y:S08]  /*0780*/  BRA.U !UP1, `(.L_x_55) ;  /* 0x0000000509d87547 */ /* 0x000ff0000b800000 */
[----:B------:R-:W0:Y:S01]  /*0790*/  LDCU.64 UR12, c[0x0][0x388] ;  /* 0x00007100ff0c77ac */ /* 0x000e220008000a00 */
[----:B------:R-:W-:Y:S02]  /*07a0*/  IADD3 R17, P0, PT, R4, 0x10, RZ ;  /* 0x0000001004117810 */ /* 0x000fe40007f1e0ff */
[----:B------:R-:W-:Y:S01]  /*07b0*/  MOV R3, RZ ;  /* 0x000000ff00037202 */ /* 0x000fe20000000f00 */
[----:B------:R-:W-:Y:S01]  /*07c0*/  ULOP3.LUT UR4, UR4, 0x7ffffff8, URZ, 0xc0, !UPT ;  /* 0x7ffffff804047892 */ /* 0x000fe2000f8ec0ff */
[----:B------:R-:W-:-:S03]  /*07d0*/  IADD3.X R18, PT, PT, RZ, R5, RZ, P0, !PT ;  /* 0x00000005ff127210 */ /* 0x000fc600007fe4ff */
[----:B------:R-:W-:Y:S02]  /*07e0*/  UIADD3 UR5, UPT, UPT, -UR4, URZ, URZ ;  /* 0x000000ff04057290 */ /* 0x000fe4000fffe1ff */
[----:B------:R-:W-:Y:S02]  /*07f0*/  MOV R15, UR4 ;  /* 0x00000004000f7c02 */ /* 0x000fe40008000f00 */
[C---:B0-----:R-:W-:Y:S02]  /*0800*/  IADD3 R10, P1, PT, R17.reuse, UR12, RZ ;  /* 0x0000000c110a7c10 */ /* 0x041fe4000ff3e0ff */
[----:B------:R-:W-:Y:S02]  /*0810*/  IADD3 R17, P0, PT, R17, UR6, RZ ;  /* 0x0000000611117c10 */ /* 0x000fe4000ff1e0ff */
[C---:B------:R-:W-:Y:S02]  /*0820*/  IADD3.X R11, PT, PT, R18.reuse, UR13, RZ, P1, !PT ;  /* 0x0000000d120b7c10 */ /* 0x040fe40008ffe4ff */
[----:B------:R-:W-:-:S09]  /*0830*/  IADD3.X R18, PT, PT, R18, UR7, RZ, P0, !PT ;  /* 0x0000000712127c10 */ /* 0x000fd200087fe4ff */
.L_x_56:
[----:B--2---:R-:W2:Y:S01]  /*0840*/  LDG.E R13, desc[UR8][R10.64+-0x10] ;  /* 0xfffff0080a0d7981 */ /* 0x004ea2000c1e1900 */
[----:B------:R-:W-:Y:S01]  /*0850*/  HFMA2 R2, -RZ, RZ, 0.96630859375, -0.0022525787353515625 ;  /* 0x3bbb989dff027431 */ /* 0x000fe200000001ff */
[----:B------:R-:W-:Y:S01]  /*0860*/  MOV R14, 0x437c0000 ;  /* 0x437c0000000e7802 */ /* 0x000fe20000000f00 */
[----:B--2---:R-:W-:-:S04]  /*0870*/  FADD R13, R13, -R0 ;  /* 0x800000000d0d7221 */ /* 0x004fc80000000000 */
[----:B------:R-:W-:-:S04]  /*0880*/  FFMA.SAT R19, R13, R2, 0.5 ;  /* 0x3f0000000d137423 */ /* 0x000fc80000002002 */
[----:B------:R-:W-:-:S04]  /*0890*/  FFMA.RM R19, R19, R14, 12582913 ;  /* 0x4b40000113137423 */ /* 0x000fc8000000400e */
[C---:B------:R-:W-:Y:S01]  /*08a0*/  FADD R12, R19.reuse, -12583039 ;  /* 0xcb40007f130c7421 */ /* 0x040fe20000000000 */
[----:B------:R-:W-:-:S03]  /*08b0*/  SHF.L.U32 R16, R19, 0x17, RZ ;  /* 0x0000001713107819 */ /* 0x000fc600000006ff */
[----:B------:R-:W-:-:S04]  /*08c0*/  FFMA R12, R13, 1.4426950216293334961, -R12 ;  /* 0x3fb8aa3b0d0c7823 */ /* 0x000fc8000000080c */
[----:B------:R-:W-:-:S04]  /*08d0*/  FFMA R12, R13, 1.925963033500011079e-08, R12 ;  /* 0x32a570600d0c7823 */ /* 0x000fc8000000000c */
[----:B------:R0:W1:Y:S02]  /*08e0*/  MUFU.EX2 R13, R12 ;  /* 0x0000000c000d7308 */ /* 0x0000640000000800 */
[----:B0-----:R-:W-:Y:S01]  /*08f0*/  MOV R12, R17 ;  /* 0x00000011000c7202 */ /* 0x001fe20000000f00 */
[----:B-1----:R-:W-:Y:S01]  /*0900*/  FMUL R16, R16, R13 ;  /* 0x0000000d10107220 */ /* 0x002fe20000400000 */
[----:B------:R-:W-:-:S05]  /*0910*/  MOV R13, R18 ;  /* 0x00000012000d7202 */ /* 0x000fca0000000f00 */
[----:B------:R0:W-:Y:S04]  /*0920*/  STG.E desc[UR8][R12.64+-0x10], R16 ;  /* 0xfffff0100c007986 */ /* 0x0001e8000c101908 */
[----:B------:R-:W2:Y:S02]  /*0930*/  LDG.E R17, desc[UR8][R10.64+-0xc] ;  /* 0xfffff4080a117981 */ /* 0x000ea4000c1e1900 */
[----:B--2---:R-:W-:-:S04]  /*0940*/  FADD R17, R17, -R0 ;  /* 0x8000000011117221 */ /* 0x004fc80000000000 */
[----:B------:R-:W-:-:S04]  /*0950*/  FFMA.SAT R19, R17, R2, 0.5 ;  /* 0x3f00000011137423 */ /* 0x000fc80000002002 */
[----:B------:R-:W-:-:S04]  /*0960*/  FFMA.RM R19, R19, R14, 12582913 ;  /* 0x4b40000113137423 */ /* 0x000fc8000000400e */
[----:B------:R-:W-:-:S04]  /*0970*/  FADD R18, R19, -12583039 ;  /* 0xcb40007f13127421 */ /* 0x000fc80000000000 */
[----:B------:R-:W-:-:S04]  /*0980*/  FFMA R18, R17, 1.4426950216293334961, -R18 ;  /* 0x3fb8aa3b11127823 */ /* 0x000fc80000000812 */
[----:B------:R-:W-:Y:S01]  /*0990*/  FFMA R18, R17, 1.925963033500011079e-08, R18 ;  /* 0x32a5706011127823 */ /* 0x000fe20000000012 */
[----:B------:R-:W-:-:S05]  /*09a0*/  SHF.L.U32 R17, R19, 0x17, RZ ;  /* 0x0000001713117819 */ /* 0x000fca00000006ff */
[----:B------:R-:W1:Y:S02]  /*09b0*/  MUFU.EX2 R18, R18 ;  /* 0x0000001200127308 */ /* 0x000e640000000800 */
[----:B-1----:R-:W-:-:S05]  /*09c0*/  FMUL R17, R17, R18 ;  /* 0x0000001211117220 */ /* 0x002fca0000400000 */
        /* <DEDUP_REMOVED lines=9> */
[----:B------:R-:W2:Y:S02]  /*0a60*/  MUFU.EX2 R20, R20 ;  /* 0x0000001400147308 */ /* 0x000ea40000000800 */
[----:B--2---:R-:W-:-:S05]  /*0a70*/  FMUL R19, R19, R20 ;  /* 0x0000001413137220 */ /* 0x004fca0000400000 */
[----:B------:R2:W-:Y:S04]  /*0a80*/  STG.E desc[UR8][R12.64+-0x8], R19 ;  /* 0xfffff8130c007986 */ /* 0x0005e8000c101908 */
[----:B------:R-:W3:Y:S02]  /*0a90*/  LDG.E R21, desc[UR8][R10.64+-0x4] ;  /* 0xfffffc080a157981 */ /* 0x000ee4000c1e1900 */
[----:B---3--:R-:W-:-:S04]  /*0aa0*/  FADD R21, R21, -R0 ;  /* 0x8000000015157221 */ /* 0x008fc80000000000 */
[----:B------:R-:W-:-:S04]  /*0ab0*/  FFMA.SAT R23, R21, R2, 0.5 ;  /* 0x3f00000015177423 */ /* 0x000fc80000002002 */
[----:B------:R-:W-:-:S04]  /*0ac0*/  FFMA.RM R23, R23, R14, 12582913 ;  /* 0x4b40000117177423 */ /* 0x000fc8000000400e */
[----:B------:R-:W-:-:S04]  /*0ad0*/  FADD R18, R23, -12583039 ;  /* 0xcb40007f17127421 */ /* 0x000fc80000000000 */
[----:B------:R-:W-:-:S04]  /*0ae0*/  FFMA R18, R21, 1.4426950216293334961, -R18 ;  /* 0x3fb8aa3b15127823 */ /* 0x000fc80000000812 */
[----:B------:R-:W-:Y:S01]  /*0af0*/  FFMA R18, R21, 1.925963033500011079e-08, R18 ;  /* 0x32a5706015127823 */ /* 0x000fe20000000012 */
[----:B------:R-:W-:-:S05]  /*0b00*/  SHF.L.U32 R21, R23, 0x17, RZ ;  /* 0x0000001717157819 */ /* 0x000fca00000006ff */
[----:B------:R-:W3:Y:S02]  /*0b10*/  MUFU.EX2 R18, R18 ;  /* 0x0000001200127308 */ /* 0x000ee40000000800 */
[----:B---3--:R-:W-:-:S05]  /*0b20*/  FMUL R21, R21, R18 ;  /* 0x0000001215157220 */ /* 0x008fca0000400000 */
        /* <DEDUP_REMOVED lines=34> */
[----:B------:R3:W4:Y:S01]  /*0d50*/  LDG.E R29, desc[UR8][R10.64+0xc] ;  /* 0x00000c080a1d7981 */ /* 0x000722000c1e1900 */
[----:B0-----:R-:W-:Y:S01]  /*0d60*/  FADD R16, R16, R3 ;  /* 0x0000000310107221 */ /* 0x001fe20000000000 */
[----:B------:R-:W-:-:S03]  /*0d70*/  UIADD3 UR5, UPT, UPT, UR5, 0x8, URZ ;  /* 0x0000000805057890 */ /* 0x000fc6000fffe0ff */
[----:B------:R-:W-:Y:S01]  /*0d80*/  FADD R16, R16, R17 ;  /* 0x0000001110107221 */ /* 0x000fe20000000000 */
[----:B------:R-:W-:Y:S01]  /*0d90*/  UISETP.NE.AND UP1, UPT, UR5, URZ, UPT ;  /* 0x000000ff0500728c */ /* 0x000fe2000bf25270 */
[----:B-1----:R-:W-:Y:S02]  /*0da0*/  IADD3 R17, P1, PT, R12, 0x20, RZ ;  /* 0x000000200c117810 */ /* 0x002fe40007f3e0ff */
[----:B------:R-:W-:Y:S01]  /*0db0*/  FADD R16, R16, R19 ;  /* 0x0000001310107221 */ /* 0x000fe20000000000 */
[----:B---3--:R-:W-:Y:S02]  /*0dc0*/  IADD3 R10, P0, PT, R10, 0x20, RZ ;  /* 0x000000200a0a7810 */ /* 0x008fe40007f1e0ff */
[----:B------:R-:W-:Y:S01]  /*0dd0*/  IADD3.X R18, PT, PT, RZ, R13, RZ, P1, !PT ;  /* 0x0000000dff127210 */ /* 0x000fe20000ffe4ff */
[----:B------:R-:W-:Y:S01]  /*0de0*/  FADD R16, R16, R21 ;  /* 0x0000001510107221 */ /* 0x000fe20000000000 */
[----:B------:R-:W-:-:S03]  /*0df0*/  IADD3.X R11, PT, PT, RZ, R11, RZ, P0, !PT ;  /* 0x0000000bff0b7210 */ /* 0x000fc600007fe4ff */
[----:B------:R-:W-:-:S04]  /*0e00*/  FADD R16, R16, R23 ;  /* 0x0000001710107221 */ /* 0x000fc80000000000 */
[----:B------:R-:W-:-:S04]  /*0e10*/  FADD R16, R16, R25 ;  /* 0x0000001910107221 */ /* 0x000fc80000000000 */
[----:B------:R-:W-:Y:S01]  /*0e20*/  FADD R16, R16, R27 ;  /* 0x0000001b10107221 */ /* 0x000fe20000000000 */
[----:B----4-:R-:W-:-:S04]  /*0e30*/  FADD R29, R29, -R0 ;  /* 0x800000001d1d7221 */ /* 0x010fc80000000000 */
[----:B------:R-:W-:-:S04]  /*0e40*/  FFMA.SAT R2, R29, R2, 0.5 ;  /* 0x3f0000001d027423 */ /* 0x000fc80000002002 */
[----:B------:R-:W-:-:S04]  /*0e50*/  FFMA.RM R2, R2, R14, 12582913 ;  /* 0x4b40000102027423 */ /* 0x000fc8000000400e */
[C---:B------:R-:W-:Y:S01]  /*0e60*/  FADD R14, R2.reuse, -12583039 ;  /* 0xcb40007f020e7421 */ /* 0x040fe20000000000 */
[----:B------:R-:W-:-:S03]  /*0e70*/  SHF.L.U32 R2, R2, 0x17, RZ ;  /* 0x0000001702027819 */ /* 0x000fc600000006ff */
[----:B------:R-:W-:-:S04]  /*0e80*/  FFMA R14, R29, 1.4426950216293334961, -R14 ;  /* 0x3fb8aa3b1d0e7823 */ /* 0x000fc8000000080e */
[----:B------:R-:W-:-:S04]  /*0e90*/  FFMA R14, R29, 1.925963033500011079e-08, R14 ;  /* 0x32a570601d0e7823 */ /* 0x000fc8000000000e */
[----:B------:R-:W0:Y:S02]  /*0ea0*/  MUFU.EX2 R29, R14 ;  /* 0x0000000e001d7308 */ /* 0x000e240000000800 */
[----:B0-----:R-:W-:-:S04]  /*0eb0*/  FMUL R29, R2, R29 ;  /* 0x0000001d021d7220 */ /* 0x001fc80000400000 */
[----:B------:R-:W-:Y:S01]  /*0ec0*/  FADD R3, R16, R29 ;  /* 0x0000001d10037221 */ /* 0x000fe20000000000 */
[----:B------:R2:W-:Y:S01]  /*0ed0*/  STG.E desc[UR8][R12.64+0xc], R29 ;  /* 0x00000c1d0c007986 */ /* 0x0005e2000c101908 */
[----:B------:R-:W-:Y:S05]  /*0ee0*/  BRA.U UP1, `(.L_x_56) ;  /* 0xfffffff901547547 */ /* 0x000fea000b83ffff */
.L_x_55:
[----:B------:R-:W-:Y:S05]  /*0ef0*/  BRA.U !UP0, `(.L_x_54) ;  /* 0x0000000508b47547 */ /* 0x000fea000b800000 */
[----:B------:R-:W0:Y:S01]  /*0f00*/  LDCU UR4, c[0x0][0x394] ;  /* 0x00007280ff0477ac */ /* 0x000e220008000800 */
[----:B------:R-:W-:Y:S02]  /*0f10*/  UISETP.GE.U32.AND UP0, UPT, UR10, 0x4, UPT ;  /* 0x000000040a00788c */ /* 0x000fe4000bf06070 */
[----:B0-----:R-:W-:-:S04]  /*0f20*/  ULOP3.LUT UR5, UR4, 0x3, URZ, 0xc0, !UPT ;  /* 0x0000000304057892 */ /* 0x001fc8000f8ec0ff */
[----:B------:R-:W-:-:S03]  /*0f30*/  UISETP.NE.AND UP1, UPT, UR5, URZ, UPT ;  /* 0x000000ff0500728c */ /* 0x000fc6000bf25270 */
[----:B------:R-:W-:Y:S08]  /*0f40*/  BRA.U !UP0, `(.L_x_57) ;  /* 0x0000000108d47547 */ /* 0x000ff0000b800000 */
[----:B------:R-:W-:-:S05]  /*0f50*/  IMAD.WIDE.U32 R10, R15, 0x4, R8 ;  /* 0x000000040f0a7825 */ /* 0x000fca00078e0008 */
        /* <DEDUP_REMOVED lines=9> */
[----:B------:R-:W-:Y:S01]  /*0ff0*/  FFMA R18, R13, 1.925963033500011079e-08, R12 ;  /* 0x32a570600d127823 */ /* 0x000fe2000000000c */
[----:B------:R-:W-:-:S03]  /*1000*/  IMAD.WIDE.U32 R12, R15, 0x4, R6 ;  /* 0x000000040f0c7825 */ /* 0x000fc600078e0006 */
[----:B------:R-:W0:Y:S02]  /*1010*/  MUFU.EX2 R19, R18 ;  /* 0x0000001200137308 */ /* 0x000e240000000800 */
[----:B0-----:R-:W-:-:S05]  /*1020*/  FMUL R16, R16, R19 ;  /* 0x0000001310107220 */ /* 0x001fca0000400000 */
        /* <DEDUP_REMOVED lines=23> */
[----:B------:R-:W2:Y:S01]  /*11a0*/  LDG.E R11, desc[UR8][R10.64+0xc] ;  /* 0x00000c080a0b7981 */ /* 0x000ea2000c1e1900 */
[----:B0-----:R-:W-:Y:S01]  /*11b0*/  FADD R16, R3, R16 ;  /* 0x0000001003107221 */ /* 0x001fe20000000000 */
[----:B------:R-:W-:-:S03]  /*11c0*/  IADD3 R15, PT, PT, R15, 0x4, RZ ;  /* 0x000000040f0f7810 */ /* 0x000fc60007ffe0ff */
[----:B------:R-:W-:-:S04]  /*11d0*/  FADD R16, R16, R17 ;  /* 0x0000001110107221 */ /* 0x000fc80000000000 */
[----:B------:R-:W-:Y:S01]  /*11e0*/  FADD R16, R16, R19 ;  /* 0x0000001310107221 */ /* 0x000fe20000000000 */
[----:B--2---:R-:W-:-:S04]  /*11f0*/  FADD R21, R11, -R0 ;  /* 0x800000000b157221 */ /* 0x004fc80000000000 */
[----:B------:R-:W-:-:S04]  /*1200*/  FFMA.SAT R23, R21, R2, 0.5 ;  /* 0x3f00000015177423 */ /* 0x000fc80000002002 */
[----:B------:R-:W-:-:S04]  /*1210*/  FFMA.RM R23, R23, R14, 12582913 ;  /* 0x4b40000117177423 */ /* 0x000fc8000000400e */
[C---:B------:R-:W-:Y:S01]  /*1220*/  FADD R2, R23.reuse, -12583039 ;  /* 0xcb40007f17027421 */ /* 0x040fe20000000000 */
[----:B------:R-:W-:-:S03]  /*1230*/  SHF.L.U32 R23, R23, 0x17, RZ ;  /* 0x0000001717177819 */ /* 0x000fc600000006ff */
[----:B------:R-:W-:-:S04]  /*1240*/  FFMA R2, R21, 1.4426950216293334961, -R2 ;  /* 0x3fb8aa3b15027823 */ /* 0x000fc80000000802 */
[----:B------:R-:W-:-:S06]  /*1250*/  FFMA R2, R21, 1.925963033500011079e-08, R2 ;  /* 0x32a5706015027823 */ /* 0x000fcc0000000002 */
[----:B------:R-:W0:Y:S02]  /*1260*/  MUFU.EX2 R2, R2 ;  /* 0x0000000200027308 */ /* 0x000e240000000800 */
[----:B0-----:R-:W-:-:S04]  /*1270*/  FMUL R23, R23, R2 ;  /* 0x0000000217177220 */ /* 0x001fc80000400000 */
[----:B------:R-:W-:Y:S01]  /*1280*/  FADD R3, R16, R23 ;  /* 0x0000001710037221 */ /* 0x000fe20000000000 */
[----:B------:R1:W-:Y:S06]  /*1290*/  STG.E desc[UR8][R12.64+0xc], R23 ;  /* 0x00000c170c007986 */ /* 0x0003ec000c101908 */
.L_x_57:
[----:B------:R-:W-:Y:S05]  /*12a0*/  BRA.U !UP1, `(.L_x_54) ;  /* 0x0000000109c87547 */ /* 0x000fea000b800000 */
[----:B------:R-:W-:Y:S02]  /*12b0*/  UISETP.NE.AND UP0, UPT, UR5, 0x1, UPT ;  /* 0x000000010500788c */ /* 0x000fe4000bf05270 */
[----:B------:R-:W-:-:S04]  /*12c0*/  ULOP3.LUT UR4, UR4, 0x1, URZ, 0xc0, !UPT ;  /* 0x0000000104047892 */ /* 0x000fc8000f8ec0ff */
[----:B------:R-:W-:-:S03]  /*12d0*/  UISETP.NE.U32.AND UP1, UPT, UR4, 0x1, UPT ;  /* 0x000000010400788c */ /* 0x000fc6000bf25070 */
[----:B------:R-:W-:Y:S08]  /*12e0*/  BRA.U !UP0, `(.L_x_58) ;  /* 0x0000000108747547 */ /* 0x000ff0000b800000 */
[----:B------:R-:W-:-:S05]  /*12f0*/  IMAD.WIDE.U32 R10, R15, 0x4, R8 ;  /* 0x000000040f0a7825 */ /* 0x000fca00078e0008 */
[----:B-12---:R-:W2:Y:S01]  /*1300*/  LDG.E R13, desc[UR8][R10.64] ;  /* 0x000000080a0d7981 */ /* 0x006ea2000c1e1900 */
        /* <DEDUP_REMOVED lines=13> */
[----:B------:R-:W2:Y:S01]  /*13e0*/  LDG.E R11, desc[UR8][R10.64+0x4] ;  /* 0x000004080a0b7981 */ /* 0x000ea2000c1e1900 */
[----:B------:R-:W-:Y:S01]  /*13f0*/  FADD R3, R3, R2 ;  /* 0x0000000203037221 */ /* 0x000fe20000000000 */
[----:B------:R-:W-:Y:S01]  /*1400*/  IADD3 R15, PT, PT, R15, 0x2, RZ ;  /* 0x000000020f0f7810 */ /* 0x000fe20007ffe0ff */
[----:B--2---:R-:W-:-:S04]  /*1410*/  FADD R16, R11, -R0 ;  /* 0x800000000b107221 */ /* 0x004fc80000000000 */
[----:B------:R-:W-:-:S04]  /*1420*/  FFMA.SAT R17, R16, R18, 0.5 ;  /* 0x3f00000010117423 */ /* 0x000fc80000002012 */
[----:B------:R-:W-:-:S04]  /*1430*/  FFMA.RM R17, R17, R19, 12582913 ;  /* 0x4b40000111117423 */ /* 0x000fc80000004013 */
[C---:B------:R-:W-:Y:S01]  /*1440*/  FADD R19, R17.reuse, -12583039 ;  /* 0xcb40007f11137421 */ /* 0x040fe20000000000 */
[----:B------:R-:W-:-:S03]  /*1450*/  SHF.L.U32 R17, R17, 0x17, RZ ;  /* 0x0000001711117819 */ /* 0x000fc600000006ff */
[----:B------:R-:W-:-:S04]  /*1460*/  FFMA R19, R16, 1.4426950216293334961, -R19 ;  /* 0x3fb8aa3b10137823 */ /* 0x000fc80000000813 */
[----:B------:R-:W-:-:S04]  /*1470*/  FFMA R19, R16, 1.925963033500011079e-08, R19 ;  /* 0x32a5706010137823 */ /* 0x000fc80000000013 */
[----:B------:R-:W1:Y:S02]  /*1480*/  MUFU.EX2 R14, R19 ;  /* 0x00000013000e7308 */ /* 0x000e640000000800 */
[----:B-1----:R-:W-:-:S04]  /*1490*/  FMUL R14, R17, R14 ;  /* 0x0000000e110e7220 */ /* 0x002fc80000400000 */
[----:B------:R-:W-:Y:S01]  /*14a0*/  FADD R3, R3, R14 ;  /* 0x0000000e03037221 */ /* 0x000fe20000000000 */
[----:B------:R0:W-:Y:S06]  /*14b0*/  STG.E desc[UR8][R12.64+0x4], R14 ;  /* 0x0000040e0c007986 */ /* 0x0001ec000c101908 */
.L_x_58:
[----:B------:R-:W-:Y:S05]  /*14c0*/  BRA.U UP1, `(.L_x_54) ;  /* 0x0000000101407547 */ /* 0x000fea000b800000 */
[----:B------:R-:W-:-:S06]  /*14d0*/  IMAD.WIDE.U32 R8, R15, 0x4, R8 ;  /* 0x000000040f087825 */ /* 0x000fcc00078e0008 */
[----:B------:R-:W3:Y:S01]  /*14e0*/  LDG.E R9, desc[UR8][R8.64] ;  /* 0x0000000808097981 */ /* 0x000ee2000c1e1900 */
[----:B------:R-:W-:Y:S01]  /*14f0*/  HFMA2 R11, -RZ, RZ, 0.96630859375, -0.0022525787353515625 ;  /* 0x3bbb989dff0b7431 */ /* 0x000fe200000001ff */
[----:B012---:R-:W-:Y:S01]  /*1500*/  MOV R13, 0x437c0000 ;  /* 0x437c0000000d7802 */ /* 0x007fe20000000f00 */
[----:B---3--:R-:W-:Y:S01]  /*1510*/  FADD R0, R9, -R0 ;  /* 0x8000000009007221 */ /* 0x008fe20000000000 */
[----:B------:R-:W-:-:S04]  /*1520*/  IMAD.WIDE.U32 R8, R15, 0x4, R6 ;  /* 0x000000040f087825 */ /* 0x000fc800078e0006 */
        /* <DEDUP_REMOVED lines=10> */
.L_x_54:
[----:B0--3--:R-:W0:Y:S02]  /*15d0*/  LDC R2, c[0x0][0x394] ;  /* 0x0000e500ff027b82 */ /* 0x009e240000000800 */
[----:B0-----:R-:W-:-:S13]  /*15e0*/  ISETP.GE.AND P0, PT, R2, 0x1, PT ;  /* 0x000000010200780c */ /* 0x001fda0003f06270 */
[----:B------:R-:W-:Y:S05]  /*15f0*/  @!P0 EXIT ;  /* 0x000000000000894d */ /* 0x000fea0003800000 */
[C---:B------:R-:W-:Y:S01]  /*1600*/  ISETP.GE.U32.AND P0, PT, R2.reuse, 0x10, PT ;  /* 0x000000100200780c */ /* 0x040fe20003f06070 */
[----:B------:R-:W-:Y:S01]  /*1610*/  HFMA2 R11, -RZ, RZ, 0, 0 ;  /* 0x00000000ff0b7431 */ /* 0x000fe200000001ff */
[----:B------:R-:W-:-:S11]  /*1620*/  LOP3.LUT R10, R2, 0xf, RZ, 0xc0, !PT ;  /* 0x0000000f020a7812 */ /* 0x000fd600078ec0ff */
[----:B------:R-:W-:Y:S05]  /*1630*/  @!P0 BRA `(.L_x_59) ;  /* 0x0000001000108947 */ /* 0x000fea0003800000 */
[----:B------:R-:W0:Y:S01]  /*1640*/  LDCU.64 UR4, c[0x0][0x380] ;  /* 0x00007000ff0477ac */ /* 0x000e220008000a00 */
[----:B------:R-:W-:-:S04]  /*1650*/  LOP3.LUT R11, R2, 0x7ffffff0, RZ, 0xc0, !PT ;  /* 0x7ffffff0020b7812 */ /* 0x000fc800078ec0ff */
[----:B------:R-:W-:Y:S02]  /*1660*/  IADD3 R2, PT, PT, -R11, RZ, RZ ;  /* 0x000000ff0b027210 */ /* 0x000fe40007ffe1ff */
[----:B0-----:R-:W-:-:S04]  /*1670*/  IADD3 R0, P0, PT, R4, UR4, RZ ;  /* 0x0000000404007c10 */ /* 0x001fc8000ff1e0ff */
[----:B------:R-:W-:-:S04]  /*1680*/  IADD3 R0, P1, PT, R0, 0x20, RZ ;  /* 0x0000002000007810 */ /* 0x000fc80007f3e0ff */
[----:B-12---:R-:W-:-:S09]  /*1690*/  IADD3.X R13, PT, PT, RZ, UR5, R5, P1, P0 ;  /* 0x00000005ff0d7c10 */ /* 0x006fd20008fe0405 */
.L_x_92:
[----:B0-----:R-:W-:Y:S02]  /*16a0*/  MOV R8, R0 ;  /* 0x0000000000087202 */ /* 0x001fe40000000f00 */
[----:B------:R-:W-:-:S05]  /*16b0*/  MOV R9, R13 ;  /* 0x0000000d00097202 */ /* 0x000fca0000000f00 */
[----:B------:R-:W2:Y:S01]  /*16c0*/  LDG.E R0, desc[UR8][R8.64+-0x20] ;  /* 0xffffe00808007981 */ /* 0x000ea2000c1e1900 */
[----:B------:R-:W0:Y:S01]  /*16d0*/  MUFU.RCP R12, R3 ;  /* 0x00000003000c7308 */ /* 0x000e220000001000 */
[----:B------:R-:W-:Y:S01]  /*16e0*/  IADD3 R2, PT, PT, R2, 0x10, RZ ;  /* 0x0000001002027810 */ /* 0x000fe20007ffe0ff */
[----:B------:R-:W-:Y:S03]  /*16f0*/  BSSY.RECONVERGENT B2, `(.L_x_60) ;  /* 0x000000c000027945 */ /* 0x000fe60003800200 */
[----:B------:R-:W-:Y:S01]  /*1700*/  ISETP.NE.AND P2, PT, R2, RZ, PT ;  /* 0x000000ff0200720c */ /* 0x000fe20003f45270 */
[----:B0-----:R-:W-:-:S04]  /*1710*/  FFMA R13, R12, -R3, 1 ;  /* 0x3f8000000c0d7423 */ /* 0x001fc80000000803 */
[----:B------:R-:W-:Y:S01]  /*1720*/  FFMA R13, R12, R13, R12 ;  /* 0x0000000d0c0d7223 */ /* 0x000fe2000000000c */
[----:B--2---:R-:W0:Y:S03]  /*1730*/  FCHK P0, R0, R3 ;  /* 0x0000000300007302 */ /* 0x004e260000000000 */
[----:B------:R-:W-:-:S04]  /*1740*/  FFMA R12, R0, R13, RZ ;  /* 0x0000000d000c7223 */ /* 0x000fc800000000ff */
[----:B------:R-:W-:-:S04]  /*1750*/  FFMA R14, R12, -R3, R0 ;  /* 0x800000030c0e7223 */ /* 0x000fc80000000000 */
[----:B------:R-:W-:Y:S01]  /*1760*/  FFMA R13, R13, R14, R12 ;  /* 0x0000000e0d0d7223 */ /* 0x000fe2000000000c */
[----:B0-----:R-:W-:Y:S06]  /*1770*/  @!P0 BRA `(.L_x_61) ;  /* 0x00000000000c8947 */ /* 0x001fec0003800000 */
[----:B------:R-:W-:-:S07]  /*1780*/  MOV R12, 0x17a0 ;  /* 0x000017a0000c7802 */ /* 0x000fce0000000f00 */
[----:B------:R-:W-:Y:S05]  /*1790*/  CALL.REL.NOINC `($__internal_1_$__cuda_sm3x_div_rn_noftz_f32_slowpath) ;  /* 0x0000001c00647944 */ /* 0x000fea0003c00000 */
[----:B------:R-:W-:-:S07]  /*17a0*/  MOV R13, R15 ;  /* 0x0000000f000d7202 */ /* 0x000fce0000000f00 */
.L_x_61:
[----:B------:R-:W-:Y:S05]  /*17b0*/  BSYNC.RECONVERGENT B2 ;  /* 0x0000000000027941 */ /* 0x000fea0003800200 */
.L_x_60:
[----:B------:R-:W2:Y:S01]  /*17c0*/  LDG.E R17, desc[UR8][R8.64+-0x1c] ;  /* 0xffffe40808117981 */ /* 0x000ea2000c1e1900 */
[----:B------:R-:W0:Y:S01]  /*17d0*/  MUFU.RCP R0, R3 ;  /* 0x0000000300007308 */ /* 0x000e220000001000 */
[----:B------:R-:W-:Y:S02]  /*17e0*/  BSSY.RECONVERGENT B2, `(.L_x_62) ;  /* 0x000000c000027945 */ /* 0x000fe40003800200 */
[----:B------:R1:W-:Y:S01]  /*17f0*/  STG.E desc[UR8][R8.64+-0x20], R13 ;  /* 0xffffe00d08007986 */ /* 0x0003e2000c101908 */
[----:B0-----:R-:W-:-:S04]  /*1800*/  FFMA R15, R0, -R3, 1 ;  /* 0x3f800000000f7423 */ /* 0x001fc80000000803 */
[----:B------:R-:W-:Y:S01]  /*1810*/  FFMA R0, R0, R15, R0 ;  /* 0x0000000f00007223 */ /* 0x000fe20000000000 */
[----:B--2---:R-:W0:Y:S03]  /*1820*/  FCHK P0, R17, R3 ;  /* 0x0000000311007302 */ /* 0x004e260000000000 */
[----:B------:R-:W-:-:S04]  /*1830*/  FFMA R12, R0, R17, RZ ;  /* 0x00000011000c7223 */ /* 0x000fc800000000ff */
[----:B------:R-:W-:-:S04]  /*1840*/  FFMA R15, R12, -R3, R17 ;  /* 0x800000030c0f7223 */ /* 0x000fc80000000011 */
[----:B------:R-:W-:Y:S01]  /*1850*/  FFMA R15, R0, R15, R12 ;  /* 0x0000000f000f7223 */ /* 0x000fe2000000000c */
[----:B01----:R-:W-:Y:S06]  /*1860*/  @!P0 BRA `(.L_x_63) ;  /* 0x00000000000c8947 */ /* 0x003fec0003800000 */
[----:B------:R-:W-:Y:S02]  /*1870*/  MOV R0, R17 ;  /* 0x0000001100007202 */ /* 0x000fe40000000f00 */
[----:B------:R-:W-:-:S07]  /*1880*/  MOV R12, 0x18a0 ;  /* 0x000018a0000c7802 */ /* 0x000fce0000000f00 */
[----:B------:R-:W-:Y:S05]  /*1890*/  CALL.REL.NOINC `($__internal_1_$__cuda_sm3x_div_rn_noftz_f32_slowpath) ;  /* 0x0000001c00247944 */ /* 0x000fea0003c00000 */
.L_x_63:
[----:B------:R-:W-:Y:S05]  /*18a0*/  BSYNC.RECONVERGENT B2 ;  /* 0x0000000000027941 */ /* 0x000fea0003800200 */
.L_x_62:
        /* <DEDUP_REMOVED lines=14> */
[----:B------:R-:W-:-:S07]  /*1990*/  MOV R13, R15 ;  /* 0x0000000f000d7202 */ /* 0x000fce0000000f00 */
.L_x_65:
[----:B------:R-:W-:Y:S05]  /*19a0*/  BSYNC.RECONVERGENT B2 ;  /* 0x0000000000027941 */ /* 0x000fea0003800200 */
.L_x_64:
        /* <DEDUP_REMOVED lines=14> */
.L_x_67:
[----:B------:R-:W-:Y:S05]  /*1a90*/  BSYNC.RECONVERGENT B2 ;  /* 0x0000000000027941 */ /* 0x000fea0003800200 */
.L_x_66:
        /* <DEDUP_REMOVED lines=15> */
.L_x_69:
[----:B------:R-:W-:Y:S05]  /*1b90*/  BSYNC.RECONVERGENT B2 ;  /* 0x0000000000027941 */ /* 0x000fea0003800200 */
.L_x_68:
        /* <DEDUP_REMOVED lines=14> */
.L_x_71:
[----:B------:R-:W-:Y:S05]  /*1c80*/  BSYNC.RECONVERGENT B2 ;  /* 0x0000000000027941 */ /* 0x000fea0003800200 */
.L_x_70:
        /* <DEDUP_REMOVED lines=15> */
.L_x_73:
[----:B------:R-:W-:Y:S05]  /*1d80*/  BSYNC.RECONVERGENT B2 ;  /* 0x0000000000027941 */ /* 0x000fea0003800200 */
.L_x_72:
        /* <DEDUP_REMOVED lines=14> */
.L_x_75:
[----:B------:R-:W-:Y:S05]  /*1e70*/  BSYNC.RECONVERGENT B2 ;  /* 0x0000000000027941 */ /* 0x000fea0003800200 */
.L_x_74:
        /* <DEDUP_REMOVED lines=15> */
.L_x_77:
[----:B------:R-:W-:Y:S05]  /*1f70*/  BSYNC.RECONVERGENT B2 ;  /* 0x0000000000027941 */ /* 0x000fea0003800200 */
.L_x_76:
        /* <DEDUP_REMOVED lines=14> */
.L_x_79:
[----:B------:R-:W-:Y:S05]  /*2060*/  BSYNC.RECONVERGENT B2 ;  /* 0x0000000000027941 */ /* 0x000fea0003800200 */
.L_x_78:
        /* <DEDUP_REMOVED lines=15> */
.L_x_81:
[----:B------:R-:W-:Y:S05]  /*2160*/  BSYNC.RECONVERGENT B2 ;  /* 0x0000000000027941 */ /* 0x000fea0003800200 */
.L_x_80:
        /* <DEDUP_REMOVED lines=14> */
.L_x_83:
[----:B------:R-:W-:Y:S05]  /*2250*/  BSYNC.RECONVERGENT B2 ;  /* 0x0000000000027941 */ /* 0x000fea0003800200 */
.L_x_82:
        /* <DEDUP_REMOVED lines=15> */
.L_x_85:
[----:B------:R-:W-:Y:S05]  /*2350*/  BSYNC.RECONVERGENT B2 ;  /* 0x0000000000027941 */ /* 0x000fea0003800200 */
.L_x_84:
        /* <DEDUP_REMOVED lines=14> */
.L_x_87:
[----:B------:R-:W-:Y:S05]  /*2440*/  BSYNC.RECONVERGENT B2 ;  /* 0x0000000000027941 */ /* 0x000fea0003800200 */
.L_x_86:
        /* <DEDUP_REMOVED lines=15> */
.L_x_89:
[----:B------:R-:W-:Y:S05]  /*2540*/  BSYNC.RECONVERGENT B2 ;  /* 0x0000000000027941 */ /* 0x000fea0003800200 */
.L_x_88:
        /* <DEDUP_REMOVED lines=14> */
.L_x_91:
[----:B------:R-:W-:Y:S05]  /*2630*/  BSYNC.RECONVERGENT B2 ;  /* 0x0000000000027941 */ /* 0x000fea0003800200 */
.L_x_90:
[----:B------:R0:W-:Y:S01]  /*2640*/  STG.E desc[UR8][R8.64+0x1c], R15 ;  /* 0x00001c0f08007986 */ /* 0x0001e2000c101908 */
[----:B------:R-:W-:-:S04]  /*2650*/  IADD3 R0, P0, PT, R8, 0x40, RZ ;  /* 0x0000004008007810 */ /* 0x000fc80007f1e0ff */
[----:B------:R-:W-:Y:S01]  /*2660*/  IADD3.X R13, PT, PT, RZ, R9, RZ, P0, !PT ;  /* 0x00000009ff0d7210 */ /* 0x000fe200007fe4ff */
[----:B------:R-:W-:Y:S08]  /*2670*/  @P2 BRA `(.L_x_92) ;  /* 0xfffffff000082947 */ /* 0x000ff0000383ffff */
.L_x_59:
[----:B------:R-:W-:-:S13]  /*2680*/  ISETP.NE.AND P0, PT, R10, RZ, PT ;  /* 0x000000ff0a00720c */ /* 0x000fda0003f05270 */
[----:B------:R-:W-:Y:S05]  /*2690*/  @!P0 EXIT ;  /* 0x000000000000894d */ /* 0x000fea0003800000 */
[----:B------:R-:W3:Y:S01]  /*26a0*/  LDCU UR4, c[0x0][0x394] ;  /* 0x00007280ff0477ac */ /* 0x000ee20008000800 */
[----:B------:R-:W-:Y:S01]  /*26b0*/  ISETP.GE.U32.AND P0, PT, R10, 0x8, PT ;  /* 0x000000080a00780c */ /* 0x000fe20003f06070 */
[----:B---3--:R-:W-:-:S12]  /*26c0*/  ULOP3.LUT UR4, UR4, 0x7, URZ, 0xc0, !UPT ;  /* 0x0000000704047892 */ /* 0x008fd8000f8ec0ff */
[----:B------:R-:W-:Y:S05]  /*26d0*/  @!P0 BRA `(.L_x_93) ;  /* 0x0000000400f88947 */ /* 0x000fea0003800000 */
[----:B0-----:R-:W-:-:S05]  /*26e0*/  IMAD.WIDE.U32 R8, R11, 0x4, R6 ;  /* 0x000000040b087825 */ /* 0x001fca00078e0006 */
[----:B------:R-:W3:Y:S01]  /*26f0*/  LDG.E R15, desc[UR8][R8.64] ;  /* 0x00000008080f7981 */ /* 0x000ee2000c1e1900 */
[----:B------:R-:W1:Y:S01]  /*2700*/  MUFU.RCP R0, R3 ;  /* 0x0000000300007308 */ /* 0x000e620000001000 */
[----:B------:R-:W-:Y:S01]  /*2710*/  BSSY.RECONVERGENT B2, `(.L_x_94) ;  /* 0x000000c000027945 */ /* 0x000fe20003800200 */
[----:B-12---:R-:W-:-:S04]  /*2720*/  FFMA R13, R0, -R3, 1 ;  /* 0x3f800000000d7423 */ /* 0x006fc80000000803 */
[----:B------:R-:W-:Y:S02]  /*2730*/  FFMA R0, R0, R13, R0 ;  /* 0x0000000d00007223 */ /* 0x000fe40000000000 */
[----:B---3--:R-:W0:Y:S02]  /*2740*/  FCHK P0, R15, R3 ;  /* 0x000000030f007302 */ /* 0x008e240000000000 */
[----:B------:R-:W-:-:S04]  /*2750*/  FFMA R2, R0, R15, RZ ;  /* 0x0000000f00027223 */ /* 0x000fc800000000ff */
[----:B------:R-:W-:-:S04]  /*2760*/  FFMA R13, R2, -R3, R15 ;  /* 0x80000003020d7223 */ /* 0x000fc8000000000f */
[----:B------:R-:W-:Y:S01]  /*2770*/  FFMA R13, R0, R13, R2 ;  /* 0x0000000d000d7223 */ /* 0x000fe20000000002 */
[----:B0-----:R-:W-:Y:S06]  /*2780*/  @!P0 BRA `(.L_x_95) ;  /* 0x0000000000108947 */ /* 0x001fec0003800000 */
[----:B------:R-:W-:Y:S02]  /*2790*/  MOV R0, R15 ;  /* 0x0000000f00007202 */ /* 0x000fe40000000f00 */
[----:B------:R-:W-:-:S07]  /*27a0*/  MOV R12, 0x27c0 ;  /* 0x000027c0000c7802 */ /* 0x000fce0000000f00 */
[----:B------:R-:W-:Y:S05]  /*27b0*/  CALL.REL.NOINC `($__internal_1_$__cuda_sm3x_div_rn_noftz_f32_slowpath) ;  /* 0x0000000c005c7944 */ /* 0x000fea0003c00000 */
[----:B------:R-:W-:-:S07]  /*27c0*/  MOV R13, R15 ;  /* 0x0000000f000d7202 */ /* 0x000fce0000000f00 */
.L_x_95:
[----:B------:R-:W-:Y:S05]  /*27d0*/  BSYNC.RECONVERGENT B2 ;  /* 0x0000000000027941 */ /* 0x000fea0003800200 */
.L_x_94:
        /* <DEDUP_REMOVED lines=14> */
.L_x_97:
[----:B------:R-:W-:Y:S05]  /*28c0*/  BSYNC.RECONVERGENT B2 ;  /* 0x0000000000027941 */ /* 0x000fea0003800200 */
.L_x_96:
        /* <DEDUP_REMOVED lines=15> */
.L_x_99:
[----:B------:R-:W-:Y:S05]  /*29c0*/  BSYNC.RECONVERGENT B2 ;  /* 0x0000000000027941 */ /* 0x000fea0003800200 */
.L_x_98:
        /* <DEDUP_REMOVED lines=14> */
.L_x_101:
[----:B------:R-:W-:Y:S05]  /*2ab0*/  BSYNC.RECONVERGENT B2 ;  /* 0x0000000000027941 */ /* 0x000fea0003800200 */
.L_x_100:
        /* <DEDUP_REMOVED lines=15> */
.L_x_103:
[----:B------:R-:W-:Y:S05]  /*2bb0*/  BSYNC.RECONVERGENT B2 ;  /* 0x0000000000027941 */ /* 0x000fea0003800200 */
.L_x_102:
        /* <DEDUP_REMOVED lines=14> */
.L_x_105:
[----:B------:R-:W-:Y:S05]  /*2ca0*/  BSYNC.RECONVERGENT B2 ;  /* 0x0000000000027941 */ /* 0x000fea0003800200 */
.L_x_104:
        /* <DEDUP_REMOVED lines=15> */
.L_x_107:
[----:B------:R-:W-:Y:S05]  /*2da0*/  BSYNC.RECONVERGENT B2 ;  /* 0x0000000000027941 */ /* 0x000fea0003800200 */
.L_x_106:
        /* <DEDUP_REMOVED lines=14> */
.L_x_109:
[----:B------:R-:W-:Y:S05]  /*2e90*/  BSYNC.RECONVERGENT B2 ;  /* 0x0000000000027941 */ /* 0x000fea0003800200 */
.L_x_108:
[----:B------:R3:W-:Y:S01]  /*2ea0*/  STG.E desc[UR8][R8.64+0x1c], R15 ;  /* 0x00001c0f08007986 */ /* 0x0007e2000c101908 */
[----:B------:R-:W-:-:S07]  /*2eb0*/  IADD3 R11, PT, PT, R11, 0x8, RZ ;  /* 0x000000080b0b7810 */ /* 0x000fce0007ffe0ff */
.L_x_93:
[----:B------:R-:W-:-:S13]  /*2ec0*/  ISETP.NE.AND P0, PT, RZ, UR4, PT ;  /* 0x00000004ff007c0c */ /* 0x000fda000bf05270 */
[----:B------:R-:W-:Y:S05]  /*2ed0*/  @!P0 EXIT ;  /* 0x000000000000894d */ /* 0x000fea0003800000 */
[----:B------:R-:W4:Y:S01]  /*2ee0*/  LDCU UR5, c[0x0][0x394] ;  /* 0x00007280ff0577ac */ /* 0x000f220008000800 */
[----:B------:R-:W-:Y:S02]  /*2ef0*/  UISETP.GE.U32.AND UP0, UPT, UR4, 0x4, UPT ;  /* 0x000000040400788c */ /* 0x000fe4000bf06070 */
[----:B----4-:R-:W-:-:S07]  /*2f00*/  ULOP3.LUT UR5, UR5, 0x3, URZ, 0xc0, !UPT ;  /* 0x0000000305057892 */ /* 0x010fce000f8ec0ff */
[----:B------:R-:W-:Y:S05]  /*2f10*/  BRA.U !UP0, `(.L_x_110) ;  /* 0x0000000508087547 */ /* 0x000fea000b800000 */
[----:B------:R-:W-:-:S05]  /*2f20*/  IMAD.WIDE.U32 R6, R11, 0x4, R6 ;  /* 0x000000040b067825 */ /* 0x000fca00078e0006 */
[----:B-12---:R-:W2:Y:S01]  /*2f30*/  LDG.E R13, desc[UR8][R6.64] ;  /* 0x00000008060d7981 */ /* 0x006ea2000c1e1900 */
[----:B------:R-:W0:Y:S01]  /*2f40*/  MUFU.RCP R0, R3 ;  /* 0x0000000300007308 */ /* 0x000e220000001000 */
[----:B------:R-:W-:Y:S01]  /*2f50*/  BSSY.RECONVERGENT B2, `(.L_x_111) ;  /* 0x000000c000027945 */ /* 0x000fe20003800200 */
[----:B0--3--:R-:W-:-:S04]  /*2f60*/  FFMA R9, R0, -R3, 1 ;  /* 0x3f80000000097423 */ /* 0x009fc80000000803 */
[----:B------:R-:W-:Y:S02]  /*2f70*/  FFMA R0, R0, R9, R0 ;  /* 0x0000000900007223 */ /* 0x000fe40000000000 */
[----:B--2---:R-:W0:Y:S02]  /*2f80*/  FCHK P0, R13, R3 ;  /* 0x000000030d007302 */ /* 0x004e240000000000 */
        /* <DEDUP_REMOVED lines=8> */
.L_x_112:
[----:B------:R-:W-:Y:S05]  /*3010*/  BSYNC.RECONVERGENT B2 ;  /* 0x0000000000027941 */ /* 0x000fea0003800200 */
.L_x_111:
        /* <DEDUP_REMOVED lines=15> */
.L_x_114:
[----:B------:R-:W-:Y:S05]  /*3110*/  BSYNC.RECONVERGENT B2 ;  /* 0x0000000000027941 */ /* 0x000fea0003800200 */
.L_x_113:
        /* <DEDUP_REMOVED lines=15> */
.L_x_116:
[----:B------:R-:W-:Y:S05]  /*3210*/  BSYNC.RECONVERGENT B2 ;  /* 0x0000000000027941 */ /* 0x000fea0003800200 */
.L_x_115:
        /* <DEDUP_REMOVED lines=15> */
.L_x_118:
[----:B------:R-:W-:Y:S05]  /*3310*/  BSYNC.RECONVERGENT B2 ;  /* 0x0000000000027941 */ /* 0x000fea0003800200 */
.L_x_117:
[----:B------:R4:W-:Y:S01]  /*3320*/  STG.E desc[UR8][R6.64+0xc], R13 ;  /* 0x00000c0d06007986 */ /* 0x0009e2000c101908 */
[----:B------:R-:W-:-:S07]  /*3330*/  IADD3 R11, PT, PT, R11, 0x4, RZ ;  /* 0x000000040b0b7810 */ /* 0x000fce0007ffe0ff */
.L_x_110:
[----:B------:R-:W-:-:S13]  /*3340*/  ISETP.NE.AND P0, PT, RZ, UR5, PT ;  /* 0x00000005ff007c0c */ /* 0x000fda000bf05270 */
[----:B------:R-:W-:Y:S05]  /*3350*/  @!P0 EXIT ;  /* 0x000000000000894d */ /* 0x000fea0003800000 */
[----:B------:R-:W5:Y:S01]  /*3360*/  LDCU.64 UR6, c[0x0][0x380] ;  /* 0x00007000ff0677ac */ /* 0x000f620008000a00 */
[----:B------:R-:W-:Y:S01]  /*3370*/  IMAD.WIDE.U32 R4, R11, 0x4, R4 ;  /* 0x000000040b047825 */ /* 0x000fe200078e0004 */
[----:B------:R-:W-:Y:S02]  /*3380*/  UIADD3 UR4, UPT, UPT, -UR5, URZ, URZ ;  /* 0x000000ff05047290 */ /* 0x000fe4000fffe1ff */
[----:B-----5:R-:W-:-:S04]  /*3390*/  IADD3 R0, P0, PT, R4, UR6, RZ ;  /* 0x0000000604007c10 */ /* 0x020fc8000ff1e0ff */
[----:B0--3--:R-:W-:-:S09]  /*33a0*/  IADD3.X R9, PT, PT, R5, UR7, RZ, P0, !PT ;  /* 0x0000000705097c10 */ /* 0x009fd200087fe4ff */
.L_x_121:
[----:B0-----:R-:W-:Y:S02]  /*33b0*/  MOV R4, R0 ;  /* 0x0000000000047202 */ /* 0x001fe40000000f00 */
[----:B------:R-:W-:-:S05]  /*33c0*/  MOV R5, R9 ;  /* 0x0000000900057202 */ /* 0x000fca0000000f00 */
[----:B------:R-:W3:Y:S01]  /*33d0*/  LDG.E R9, desc[UR8][R4.64] ;  /* 0x0000000804097981 */ /* 0x000ee2000c1e1900 */
[----:B------:R-:W4:Y:S01]  /*33e0*/  MUFU.RCP R0, R3 ;  /* 0x0000000300007308 */ /* 0x000f220000001000 */
[----:B------:R-:W-:Y:S01]  /*33f0*/  UIADD3 UR4, UPT, UPT, UR4, 0x1, URZ ;  /* 0x0000000104047890 */ /* 0x000fe2000fffe0ff */
[----:B------:R-:W-:Y:S03]  /*3400*/  BSSY.RECONVERGENT B2, `(.L_x_119) ;  /* 0x000000d000027945 */ /* 0x000fe60003800200 */
[----:B------:R-:W-:Y:S01]  /*3410*/  UISETP.NE.AND UP0, UPT, UR4, URZ, UPT ;  /* 0x000000ff0400728c */ /* 0x000fe2000bf05270 */
[----:B----4-:R-:W-:-:S04]  /*3420*/  FFMA R7, R0, -R3, 1 ;  /* 0x3f80000000077423 */ /* 0x010fc80000000803 */
[----:B------:R-:W-:Y:S01]  /*3430*/  FFMA R0, R0, R7, R0 ;  /* 0x0000000700007223 */ /* 0x000fe20000000000 */
[----:B---3--:R-:W0:Y:S03]  /*3440*/  FCHK P0, R9, R3 ;  /* 0x0000000309007302 */ /* 0x008e260000000000 */
[----:B------:R-:W-:-:S04]  /*3450*/  FFMA R2, R0, R9, RZ ;  /* 0x0000000900027223 */ /* 0x000fc800000000ff */
[----:B------:R-:W-:-:S04]  /*3460*/  FFMA R7, R2, -R3, R9 ;  /* 0x8000000302077223 */ /* 0x000fc80000000009 */
[----:B------:R-:W-:Y:S01]  /*3470*/  FFMA R7, R0, R7, R2 ;  /* 0x0000000700077223 */ /* 0x000fe20000000002 */
[----:B0-----:R-:W-:Y:S06]  /*3480*/  @!P0 BRA `(.L_x_120) ;  /* 0x0000000000108947 */ /* 0x001fec0003800000 */
[----:B------:R-:W-:Y:S02]  /*3490*/  MOV R0, R9 ;  /* 0x0000000900007202 */ /* 0x000fe40000000f00 */
[----:B-12---:R-:W-:-:S07]  /*34a0*/  MOV R12, 0x34c0 ;  /* 0x000034c0000c7802 */ /* 0x006fce0000000f00 */
[----:B------:R-:W-:Y:S05]  /*34b0*/  CALL.REL.NOINC `($__internal_1_$__cuda_sm3x_div_rn_noftz_f32_slowpath) ;  /* 0x00000000001c7944 */ /* 0x000fea0003c00000 */
[----:B------:R-:W-:-:S07]  /*34c0*/  MOV R7, R15 ;  /* 0x0000000f00077202 */ /* 0x000fce0000000f00 */
.L_x_120:
[----:B------:R-:W-:Y:S05]  /*34d0*/  BSYNC.RECONVERGENT B2 ;  /* 0x0000000000027941 */ /* 0x000fea0003800200 */
.L_x_119:
[----:B------:R0:W-:Y:S01]  /*34e0*/  STG.E desc[UR8][R4.64], R7 ;  /* 0x0000000704007986 */ /* 0x0001e2000c101908 */
[----:B------:R-:W-:-:S04]  /*34f0*/  IADD3 R0, P0, PT, R4, 0x4, RZ ;  /* 0x0000000404007810 */ /* 0x000fc80007f1e0ff */
[----:B------:R-:W-:Y:S01]  /*3500*/  IADD3.X R9, PT, PT, RZ, R5, RZ, P0, !PT ;  /* 0x00000005ff097210 */ /* 0x000fe200007fe4ff */
[----:B------:R-:W-:Y:S08]  /*3510*/  BRA.U UP0, `(.L_x_121) ;  /* 0xfffffffd00a47547 */ /* 0x000ff0000b83ffff */
[----:B------:R-:W-:Y:S05]  /*3520*/  EXIT ;  /* 0x000000000000794d */ /* 0x000fea0003800000 */
        .weak           $__internal_1_$__cuda_sm3x_div_rn_noftz_f32_slowpath
        .type           $__internal_1_$__cuda_sm3x_div_rn_noftz_f32_slowpath,@function
        .size           $__internal_1_$__cuda_sm3x_div_rn_noftz_f32_slowpath,(.L_x_135 - $__internal_1_$__cuda_sm3x_div_rn_noftz_f32_slowpath)
$__internal_1_$__cuda_sm3x_div_rn_noftz_f32_slowpath:
[----:B------:R-:W-:Y:S01]  /*3530*/  SHF.R.U32.HI R13, RZ, 0x17, R3 ;  /* 0x00000017ff0d7819 */ /* 0x000fe20000011603 */
[----:B------:R-:W-:Y:S01]  /*3540*/  BSSY.RECONVERGENT B0, `(.L_x_122) ;  /* 0x0000063000007945 */ /* 0x000fe20003800200 */
[----:B------:R-:W-:Y:S02]  /*3550*/  SHF.R.U32.HI R16, RZ, 0x17, R0 ;  /* 0x00000017ff107819 */ /* 0x000fe40000011600 */
[----:B------:R-:W-:Y:S02]  /*3560*/  LOP3.LUT R13, R13, 0xff, RZ, 0xc0, !PT ;  /* 0x000000ff0d0d7812 */ /* 0x000fe400078ec0ff */
[----:B------:R-:W-:Y:S02]  /*3570*/  LOP3.LUT R16, R16, 0xff, RZ, 0xc0, !PT ;  /* 0x000000ff10107812 */ /* 0x000fe400078ec0ff */
[----:B------:R-:W-:Y:S02]  /*3580*/  IADD3 R18, PT, PT, R13, -0x1, RZ ;  /* 0xffffffff0d127810 */ /* 0x000fe40007ffe0ff */
[----:B------:R-:W-:-:S02]  /*3590*/  IADD3 R17, PT, PT, R16, -0x1, RZ ;  /* 0xffffffff10117810 */ /* 0x000fc40007ffe0ff */
[----:B------:R-:W-:Y:S02]  /*35a0*/  ISETP.GT.U32.AND P0, PT, R18, 0xfd, PT ;  /* 0x000000fd1200780c */ /* 0x000fe40003f04070 */
[----:B------:R-:W-:Y:S02]  /*35b0*/  MOV R15, R3 ;  /* 0x00000003000f7202 */ /* 0x000fe40000000f00 */
[----:B------:R-:W-:-:S13]  /*35c0*/  ISETP.GT.U32.OR P0, PT, R17, 0xfd, P0 ;  /* 0x000000fd1100780c */ /* 0x000fda0000704470 */
[----:B------:R-:W-:Y:S01]  /*35d0*/  @!P0 MOV R14, RZ ;  /* 0x000000ff000e8202 */ /* 0x000fe20000000f00 */
        /* <DEDUP_REMOVED lines=17> */
[----:B------:R-:W-:Y:S02]  /*36f0*/  ISETP.GE.AND P0, PT, R17, RZ, PT ;  /* 0x000000ff1100720c */ /* 0x000fe40003f06270 */
[----:B------:R-:W-:-:S11]  /*3700*/  ISETP.GE.AND P1, PT, R18, RZ, PT ;  /* 0x000000ff1200720c */ /* 0x000fd60003f26270 */
[----:B------:R-:W-:Y:S01]  /*3710*/  @P0 MOV R14, RZ ;  /* 0x000000ff000e0202 */ /* 0x000fe20000000f00 */
[----:B------:R-:W-:Y:S01]  /*3720*/  @!P0 FFMA R0, R0, 1.84467440737095516160e+19, RZ ;  /* 0x5f80000000008823 */ /* 0x000fe200000000ff */
[----:B------:R-:W-:Y:S01]  /*3730*/  @!P0 MOV R14, 0xffffffc0 ;  /* 0xffffffc0000e8802 */ /* 0x000fe20000000f00 */
[----:B------:R-:W-:-:S03]  /*3740*/  @!P1 FFMA R15, R3, 1.84467440737095516160e+19, RZ ;  /* 0x5f800000030f9823 */ /* 0x000fc600000000ff */
[----:B------:R-:W-:-:S07]  /*3750*/  @!P1 IADD3 R14, PT, PT, R14, 0x40, RZ ;  /* 0x000000400e0e9810 */ /* 0x000fce0007ffe0ff */
.L_x_123:
[----:B------:R-:W-:Y:S01]  /*3760*/  LEA R18, R13, 0xc0800000, 0x17 ;  /* 0xc08000000d127811 */ /* 0x000fe200078eb8ff */
[----:B------:R-:W-:Y:S01]  /*3770*/  BSSY.RECONVERGENT B1, `(.L_x_128) ;  /* 0x0000036000017945 */ /* 0x000fe20003800200 */
[----:B------:R-:W-:Y:S02]  /*3780*/  IADD3 R16, PT, PT, R16, -0x7f, RZ ;  /* 0xffffff8110107810 */ /* 0x000fe40007ffe0ff */
[----:B------:R-:W-:-:S03]  /*3790*/  IADD3 R19, PT, PT, -R18, R15, RZ ;  /* 0x0000000f12137210 */ /* 0x000fc60007ffe1ff */
[C---:B------:R-:W-:Y:S01]  /*37a0*/  IMAD R0, R16.reuse, -0x800000, R0 ;  /* 0xff80000010007824 */ /* 0x040fe200078e0200 */
        /* <DEDUP_REMOVED lines=12> */
[----:B------:R-:W-:-:S04]  /*3870*/  LOP3.LUT R13, R13, 0xff, RZ, 0xc0, !PT ;  /* 0x000000ff0d0d7812 */ /* 0x000fc800078ec0ff */
[----:B------:R-:W-:-:S04]  /*3880*/  IADD3 R13, PT, PT, R13, R19, RZ ;  /* 0x000000130d0d7210 */ /* 0x000fc80007ffe0ff */
        /* <DEDUP_REMOVED lines=16> */
[----:B------:R-:W-:Y:S02]  /*3990*/  IADD3 R17, PT, PT, R13, 0x20, RZ ;  /* 0x000000200d117810 */ /* 0x000fe40007ffe0ff */
[----:B------:R-:W-:-:S02]  /*39a0*/  LOP3.LUT R16, R16, 0x800000, RZ, 0xfc, !PT ;  /* 0x0080000010107812 */ /* 0x000fc400078efcff */
[----:B------:R-:W-:Y:S02]  /*39b0*/  IADD3 R13, PT, PT, -R13, RZ, RZ ;  /* 0x000000ff0d0d7210 */ /* 0x000fe40007ffe1ff */
[----:B------:R-:W-:Y:S02]  /*39c0*/  SHF.L.U32 R17, R16, R17, RZ ;  /* 0x0000001110117219 */ /* 0x000fe400000006ff */
[----:B------:R-:W-:Y:S02]  /*39d0*/  FSETP.NEU.FTZ.AND P0, PT, R14, R15, PT ;  /* 0x0000000f0e00720b */ /* 0x000fe40003f1d000 */
[----:B------:R-:W-:Y:S02]  /*39e0*/  SEL R13, R13, RZ, P3 ;  /* 0x000000ff0d0d7207 */ /* 0x000fe40001800000 */
[----:B------:R-:W-:Y:S02]  /*39f0*/  ISETP.NE.AND P1, PT, R17, RZ, P1 ;  /* 0x000000ff1100720c */ /* 0x000fe40000f25270 */
[----:B------:R-:W-:-:S02]  /*3a00*/  SHF.R.U32.HI R13, RZ, R13, R16 ;  /* 0x0000000dff0d7219 */ /* 0x000fc40000011610 */
[----:B------:R-:W-:Y:S02]  /*3a10*/  PLOP3.LUT P0, PT, P0, P1, PT, 0xf8, 0x8f ;  /* 0x00000000008f781c */ /* 0x000fe40000703f70 */
[----:B------:R-:W-:Y:S02]  /*3a20*/  SHF.R.U32.HI R15, RZ, 0x1, R13 ;  /* 0x00000001ff0f7819 */ /* 0x000fe4000001160d */
[----:B------:R-:W-:-:S04]  /*3a30*/  SEL R14, RZ, 0x1, !P0 ;  /* 0x00000001ff0e7807 */ /* 0x000fc80004000000 */
[----:B------:R-:W-:-:S04]  /*3a40*/  LOP3.LUT R14, R14, 0x1, R15, 0xf8, !PT ;  /* 0x000000010e0e7812 */ /* 0x000fc800078ef80f */
[----:B------:R-:W-:-:S04]  /*3a50*/  LOP3.LUT R14, R14, R13, RZ, 0xc0, !PT ;  /* 0x0000000d0e0e7212 */ /* 0x000fc800078ec0ff */
[----:B------:R-:W-:-:S04]  /*3a60*/  IADD3 R15, PT, PT, R15, R14, RZ ;  /* 0x0000000e0f0f7210 */ /* 0x000fc80007ffe0ff */
[----:B------:R-:W-:Y:S01]  /*3a70*/  LOP3.LUT R0, R15, R0, RZ, 0xfc, !PT ;  /* 0x000000000f007212 */ /* 0x000fe200078efcff */
[----:B------:R-:W-:Y:S06]  /*3a80*/  BRA `(.L_x_131) ;  /* 0x0000000000107947 */ /* 0x000fec0003800000 */
.L_x_130:
[----:B------:R-:W-:-:S04]  /*3a90*/  LOP3.LUT R0, R0, 0x80000000, RZ, 0xc0, !PT ;  /* 0x8000000000007812 */ /* 0x000fc800078ec0ff */
[----:B------:R-:W-:Y:S01]  /*3aa0*/  LOP3.LUT R0, R0, 0x7f800000, RZ, 0xfc, !PT ;  /* 0x7f80000000007812 */ /* 0x000fe200078efcff */
[----:B------:R-:W-:Y:S06]  /*3ab0*/  BRA `(.L_x_131) ;  /* 0x0000000000047947 */ /* 0x000fec0003800000 */
.L_x_129:
[----:B------:R-:W-:-:S07]  /*3ac0*/  LEA R0, R19, R0, 0x17 ;  /* 0x0000000013007211 */ /* 0x000fce00078eb8ff */
.L_x_131:
[----:B------:R-:W-:Y:S05]  /*3ad0*/  BSYNC.RECONVERGENT B1 ;  /* 0x0000000000017941 */ /* 0x000fea0003800200 */
.L_x_128:
[----:B------:R-:W-:Y:S05]  /*3ae0*/  BRA `(.L_x_132) ;  /* 0x0000000000207947 */ /* 0x000fea0003800000 */
.L_x_127:
[----:B------:R-:W-:-:S04]  /*3af0*/  LOP3.LUT R0, R15, 0x80000000, R0, 0x48, !PT ;  /* 0x800000000f007812 */ /* 0x000fc800078e4800 */
[----:B------:R-:W-:Y:S01]  /*3b00*/  LOP3.LUT R0, R0, 0x7f800000, RZ, 0xfc, !PT ;  /* 0x7f80000000007812 */ /* 0x000fe200078efcff */
[----:B------:R-:W-:Y:S06]  /*3b10*/  BRA `(.L_x_132) ;  /* 0x0000000000147947 */ /* 0x000fec0003800000 */
.L_x_126:
[----:B------:R-:W-:Y:S01]  /*3b20*/  LOP3.LUT R0, R15, 0x80000000, R0, 0x48, !PT ;  /* 0x800000000f007812 */ /* 0x000fe200078e4800 */
[----:B------:R-:W-:Y:S06]  /*3b30*/  BRA `(.L_x_132) ;  /* 0x00000000000c7947 */ /* 0x000fec0003800000 */
.L_x_125:
[----:B------:R-:W0:Y:S01]  /*3b40*/  MUFU.RSQ R0, -QNAN ;  /* 0xffc0000000007908 */ /* 0x000e220000001400 */
[----:B------:R-:W-:Y:S05]  /*3b50*/  BRA `(.L_x_132) ;  /* 0x0000000000047947 */ /* 0x000fea0003800000 */
.L_x_124:
[----:B------:R-:W-:-:S07]  /*3b60*/  FADD.FTZ R0, R0, R3 ;  /* 0x0000000300007221 */ /* 0x000fce0000010000 */
.L_x_132:
[----:B------:R-:W-:Y:S05]  /*3b70*/  BSYNC.RECONVERGENT B0 ;  /* 0x0000000000007941 */ /* 0x000fea0003800200 */
.L_x_122:
[----:B------:R-:W-:Y:S01]  /*3b80*/  HFMA2 R13, -RZ, RZ, 0, 0 ;  /* 0x00000000ff0d7431 */ /* 0x000fe200000001ff */
[----:B0-----:R-:W-:-:S03]  /*3b90*/  MOV R15, R0 ;  /* 0x00000000000f7202 */ /* 0x001fc60000000f00 */
[----:B------:R-:W-:Y:S05]  /*3ba0*/  RET.REL.NODEC R12 `(_Z23softmax_forward_kernel1PfS_ii) ;  /* 0xffffffc40c147950 */ /* 0x000fea0003c3ffff */
.L_x_133:
        /* <DEDUP_REMOVED lines=13> */
.L_x_135:


//--------------------- .nv.shared._Z23softmax_forward_kernel2PfPKfii --------------------------
	.section	.nv.shared._Z23softmax_forward_kernel2PfPKfii,"aw",@nobits
	.sectionflags	@""
	.align	16
	.zero		1024


//--------------------- .nv.shared.reserved.0     --------------------------
	.section	.nv.shared.reserved.0,"aw",@nobits
	.weak		__nv_reservedSMEM_offset_0_alias
	.size		__nv_reservedSMEM_offset_0_alias, 0, 64
	.other		__nv_reservedSMEM_offset_0_alias,@"STO_CUDA_RESERVED_SHARED STV_DEFAULT"
__nv_reservedSMEM_offset_0_alias:
	.zero		0
	.zero		64


//--------------------- .nv.shared._Z23softmax_forward_kernel1PfS_ii --------------------------
	.section	.nv.shared._Z23softmax_forward_kernel1PfS_ii,"aw",@nobits
	.sectionflags	@""
	.align	16
	.zero		1024


//--------------------- .nv.constant0._Z23softmax_forward_kernel2PfPKfii --------------------------
	.section	.nv.constant0._Z23softmax_forward_kernel2PfPKfii,"a",@progbits
	.sectionflags	@""
	.align	4
.nv.constant0._Z23softmax_forward_kernel2PfPKfii:
	.zero		920


//--------------------- .nv.constant0._Z23softmax_forward_kernel1PfS_ii --------------------------
	.section	.nv.constant0._Z23softmax_forward_kernel1PfS_ii,"a",@progbits
	.sectionflags	@""
	.align	4
.nv.constant0._Z23softmax_forward_kernel1PfS_ii:
	.zero		920


//--------------------- SYMBOLS --------------------------

	.type		.nv.reservedSmem.offset0,@object
	.size		.nv.reservedSmem.offset0,0x4
	.type		.nv.reservedSmem.cap,@object
	.size		.nv.reservedSmem.cap,0x4
